	.version 1.4
	.target sm_13
	// compiled with C:\Program Files\NVIDIA GPU Computing Toolkit\CUDA\v5.5\bin/../open64/lib//be.exe
	// nvopencc 4.1 built on 2013-07-10

	//-----------------------------------------------------------
	// Compiling X:/Temp/tmpxft_00001248_00000000-15_CUDAFYSOURCETEMP.cpp3.i (X:/Temp/ccBI#.a08708)
	//-----------------------------------------------------------

	//-----------------------------------------------------------
	// Options:
	//-----------------------------------------------------------
	//  Target:ptx, ISA:sm_13, Endian:little, Pointer Size:64
	//  -O3	(Optimization level)
	//  -g0	(Debug level)
	//  -m2	(Report advisories)
	//-----------------------------------------------------------

	.file	1	"X:/Temp/tmpxft_00001248_00000000-14_CUDAFYSOURCETEMP.cudafe2.gpu"
	.file	2	"C:\Program Files (x86)\Microsoft Visual Studio 11.0\VC\bin/../../VC/INCLUDE\crtdefs.h"
	.file	3	"C:/Program Files/NVIDIA GPU Computing Toolkit/CUDA/v5.5/include\crt/device_runtime.h"
	.file	4	"C:/Program Files/NVIDIA GPU Computing Toolkit/CUDA/v5.5/include\host_defines.h"
	.file	5	"C:/Program Files/NVIDIA GPU Computing Toolkit/CUDA/v5.5/include\builtin_types.h"
	.file	6	"c:\program files\nvidia gpu computing toolkit\cuda\v5.5\include\device_types.h"
	.file	7	"c:\program files\nvidia gpu computing toolkit\cuda\v5.5\include\host_defines.h"
	.file	8	"c:\program files\nvidia gpu computing toolkit\cuda\v5.5\include\driver_types.h"
	.file	9	"c:\program files\nvidia gpu computing toolkit\cuda\v5.5\include\surface_types.h"
	.file	10	"c:\program files\nvidia gpu computing toolkit\cuda\v5.5\include\texture_types.h"
	.file	11	"c:\program files\nvidia gpu computing toolkit\cuda\v5.5\include\vector_types.h"
	.file	12	"c:\program files\nvidia gpu computing toolkit\cuda\v5.5\include\builtin_types.h"
	.file	13	"C:/Program Files/NVIDIA GPU Computing Toolkit/CUDA/v5.5/include\device_launch_parameters.h"
	.file	14	"c:\program files\nvidia gpu computing toolkit\cuda\v5.5\include\crt\storage_class.h"
	.file	15	"D:/Projects/MedianFilter/bin/x64/Release/CUDAFYSOURCETEMP.cu"
	.file	16	"C:/Program Files/NVIDIA GPU Computing Toolkit/CUDA/v5.5/include\common_functions.h"
	.file	17	"c:\program files\nvidia gpu computing toolkit\cuda\v5.5\include\math_functions.h"
	.file	18	"c:\program files\nvidia gpu computing toolkit\cuda\v5.5\include\math_constants.h"
	.file	19	"c:\program files\nvidia gpu computing toolkit\cuda\v5.5\include\device_functions.h"
	.file	20	"c:\program files\nvidia gpu computing toolkit\cuda\v5.5\include\sm_11_atomic_functions.h"
	.file	21	"c:\program files\nvidia gpu computing toolkit\cuda\v5.5\include\sm_12_atomic_functions.h"
	.file	22	"c:\program files\nvidia gpu computing toolkit\cuda\v5.5\include\sm_13_double_functions.h"
	.file	23	"c:\program files\nvidia gpu computing toolkit\cuda\v5.5\include\sm_20_atomic_functions.h"
	.file	24	"c:\program files\nvidia gpu computing toolkit\cuda\v5.5\include\sm_32_atomic_functions.h"
	.file	25	"c:\program files\nvidia gpu computing toolkit\cuda\v5.5\include\sm_35_atomic_functions.h"
	.file	26	"c:\program files\nvidia gpu computing toolkit\cuda\v5.5\include\sm_20_intrinsics.h"
	.file	27	"c:\program files\nvidia gpu computing toolkit\cuda\v5.5\include\sm_30_intrinsics.h"
	.file	28	"c:\program files\nvidia gpu computing toolkit\cuda\v5.5\include\sm_32_intrinsics.h"
	.file	29	"c:\program files\nvidia gpu computing toolkit\cuda\v5.5\include\sm_35_intrinsics.h"
	.file	30	"c:\program files\nvidia gpu computing toolkit\cuda\v5.5\include\surface_functions.h"
	.file	31	"c:\program files\nvidia gpu computing toolkit\cuda\v5.5\include\texture_fetch_functions.h"
	.file	32	"c:\program files\nvidia gpu computing toolkit\cuda\v5.5\include\texture_indirect_functions.h"
	.file	33	"c:\program files\nvidia gpu computing toolkit\cuda\v5.5\include\surface_indirect_functions.h"
	.file	34	"c:\program files\nvidia gpu computing toolkit\cuda\v5.5\include\math_functions_dbl_ptx3.h"


	.entry SelectNhBytes (
		.param .u64 __cudaparm_SelectNhBytes_color,
		.param .s32 __cudaparm_SelectNhBytes_colorLen0,
		.param .u64 __cudaparm_SelectNhBytes_bytes,
		.param .s32 __cudaparm_SelectNhBytes_bytesLen0,
		.param .s32 __cudaparm_SelectNhBytes_index,
		.param .s32 __cudaparm_SelectNhBytes_itemSize,
		.param .s32 __cudaparm_SelectNhBytes_itemsCount,
		.param .s32 __cudaparm_SelectNhBytes_width,
		.param .s32 __cudaparm_SelectNhBytes_height,
		.param .s32 __cudaparm_SelectNhBytes_n,
		.param .s32 __cudaparm_SelectNhBytes_nh)
	{
	.reg .u16 %rh<6>;
	.reg .u32 %r<23>;
	.reg .u64 %rd<9>;
	.reg .pred %p<4>;
	.loc	15	13	0
$LDWbegin_SelectNhBytes:
	.loc	15	15	0
	mov.u16 	%rh1, %ntid.x;
	mov.u16 	%rh2, %ctaid.x;
	mul.wide.u16 	%r1, %rh2, %rh1;
	cvt.u32.u16 	%r2, %tid.x;
	add.u32 	%r3, %r2, %r1;
	mov.s32 	%r4, %r3;
	ld.param.s32 	%r5, [__cudaparm_SelectNhBytes_itemsCount];
	setp.le.s32 	%p1, %r5, %r3;
	@%p1 bra 	$Lt_0_1282;
	ld.param.s32 	%r6, [__cudaparm_SelectNhBytes_itemSize];
	ld.param.s32 	%r7, [__cudaparm_SelectNhBytes_nh];
	mul.lo.s32 	%r8, %r7, 2;
	mov.u16 	%rh3, %nctaid.x;
	mul.wide.u16 	%r9, %rh3, %rh1;
	mul.lo.s32 	%r10, %r6, %r9;
	ld.param.s32 	%r11, [__cudaparm_SelectNhBytes_width];
	sub.s32 	%r12, %r11, %r8;
	cvt.s64.s32 	%rd1, %r10;
	ld.param.s32 	%r13, [__cudaparm_SelectNhBytes_index];
	mul.lo.s32 	%r14, %r6, %r3;
	add.s32 	%r15, %r13, %r14;
	cvt.u64.s32 	%rd2, %r15;
	ld.param.u64 	%rd3, [__cudaparm_SelectNhBytes_bytes];
	add.u64 	%rd4, %rd2, %rd3;
	ld.param.u64 	%rd5, [__cudaparm_SelectNhBytes_color];
$Lt_0_1794:
 //<loop> Loop body line 15, nesting depth: 1, estimated iterations: unknown
	.loc	15	19	0
	ld.global.u8 	%rh4, [%rd4+0];
	rem.s32 	%r16, %r4, %r12;
	.loc	15	15	0
	ld.param.s32 	%r7, [__cudaparm_SelectNhBytes_nh];
	.loc	15	19	0
	add.s32 	%r17, %r7, %r16;
	div.s32 	%r18, %r4, %r12;
	add.s32 	%r19, %r7, %r18;
	.loc	15	15	0
	ld.param.s32 	%r11, [__cudaparm_SelectNhBytes_width];
	.loc	15	19	0
	mul.lo.s32 	%r20, %r11, %r19;
	add.s32 	%r21, %r17, %r20;
	cvt.u64.s32 	%rd6, %r21;
	.loc	15	15	0
	ld.param.u64 	%rd5, [__cudaparm_SelectNhBytes_color];
	.loc	15	19	0
	add.u64 	%rd7, %rd6, %rd5;
	st.global.u8 	[%rd7+0], %rh4;
	add.u32 	%r4, %r4, %r9;
	add.u64 	%rd4, %rd1, %rd4;
	.loc	15	15	0
	ld.param.s32 	%r5, [__cudaparm_SelectNhBytes_itemsCount];
	.loc	15	19	0
	setp.lt.s32 	%p2, %r4, %r5;
	@%p2 bra 	$Lt_0_1794;
$Lt_0_1282:
	.loc	15	21	0
	exit;
$LDWend_SelectNhBytes:
	} // SelectNhBytes

	.entry SelectColorBytes (
		.param .u64 __cudaparm_SelectColorBytes_bytes,
		.param .s32 __cudaparm_SelectColorBytes_bytesLen0,
		.param .u64 __cudaparm_SelectColorBytes_color,
		.param .s32 __cudaparm_SelectColorBytes_colorLen0,
		.param .s32 __cudaparm_SelectColorBytes_itemSize,
		.param .s32 __cudaparm_SelectColorBytes_itemsCount,
		.param .s32 __cudaparm_SelectColorBytes_width,
		.param .s32 __cudaparm_SelectColorBytes_height,
		.param .s32 __cudaparm_SelectColorBytes_n,
		.param .s32 __cudaparm_SelectColorBytes_nh)
	{
	.reg .u16 %rh<6>;
	.reg .u32 %r<25>;
	.reg .u64 %rd<9>;
	.reg .pred %p<4>;
	.loc	15	23	0
$LDWbegin_SelectColorBytes:
	.loc	15	25	0
	mov.u16 	%rh1, %ntid.x;
	mov.u16 	%rh2, %ctaid.x;
	mul.wide.u16 	%r1, %rh2, %rh1;
	cvt.u32.u16 	%r2, %tid.x;
	add.u32 	%r3, %r2, %r1;
	mov.s32 	%r4, %r3;
	ld.param.s32 	%r5, [__cudaparm_SelectColorBytes_n];
	mul.lo.s32 	%r6, %r5, %r5;
	ld.param.s32 	%r7, [__cudaparm_SelectColorBytes_itemsCount];
	mul.lo.s32 	%r8, %r7, %r6;
	setp.le.s32 	%p1, %r8, %r3;
	@%p1 bra 	$Lt_1_1282;
	ld.param.s32 	%r9, [__cudaparm_SelectColorBytes_nh];
	mul.lo.s32 	%r10, %r9, 2;
	mov.u16 	%rh3, %nctaid.x;
	mul.wide.u16 	%r11, %rh3, %rh1;
	ld.param.s32 	%r12, [__cudaparm_SelectColorBytes_width];
	sub.s32 	%r13, %r12, %r10;
	cvt.s64.s32 	%rd1, %r3;
	ld.param.u64 	%rd2, [__cudaparm_SelectColorBytes_bytes];
	add.u64 	%rd3, %rd1, %rd2;
	cvt.s64.u32 	%rd4, %r11;
	ld.param.u64 	%rd5, [__cudaparm_SelectColorBytes_color];
$Lt_1_1794:
 //<loop> Loop body line 25, nesting depth: 1, estimated iterations: unknown
	.loc	15	33	0
	div.s32 	%r14, %r4, %r6;
	rem.s32 	%r15, %r4, %r6;
	rem.s32 	%r16, %r14, %r13;
	.loc	15	25	0
	ld.param.s32 	%r5, [__cudaparm_SelectColorBytes_n];
	.loc	15	33	0
	rem.s32 	%r17, %r15, %r5;
	add.s32 	%r18, %r16, %r17;
	div.s32 	%r19, %r14, %r13;
	div.s32 	%r20, %r15, %r5;
	add.s32 	%r21, %r19, %r20;
	.loc	15	25	0
	ld.param.s32 	%r12, [__cudaparm_SelectColorBytes_width];
	.loc	15	33	0
	mul.lo.s32 	%r22, %r12, %r21;
	add.s32 	%r23, %r18, %r22;
	cvt.u64.s32 	%rd6, %r23;
	.loc	15	25	0
	ld.param.u64 	%rd5, [__cudaparm_SelectColorBytes_color];
	.loc	15	33	0
	add.u64 	%rd7, %rd6, %rd5;
	ld.global.u8 	%rh4, [%rd7+0];
	st.global.u8 	[%rd3+0], %rh4;
	add.u32 	%r4, %r4, %r11;
	add.u64 	%rd3, %rd4, %rd3;
	setp.gt.s32 	%p2, %r8, %r4;
	@%p2 bra 	$Lt_1_1794;
$Lt_1_1282:
	.loc	15	35	0
	exit;
$LDWend_SelectColorBytes:
	} // SelectColorBytes

	.entry Merge (
		.param .u64 __cudaparm_Merge_a,
		.param .s32 __cudaparm_Merge_aLen0,
		.param .u64 __cudaparm_Merge_b,
		.param .s32 __cudaparm_Merge_bLen0,
		.param .s32 __cudaparm_Merge_i,
		.param .s32 __cudaparm_Merge_parity,
		.param .s32 __cudaparm_Merge_ceilingItemSize,
		.param .s32 __cudaparm_Merge_itemSize,
		.param .s32 __cudaparm_Merge_itemsCount)
	{
	.reg .u16 %rh<6>;
	.reg .u32 %r<64>;
	.reg .u64 %rd<27>;
	.reg .pred %p<10>;
	.loc	15	37	0
$LDWbegin_Merge:
	ld.param.s32 	%r1, [__cudaparm_Merge_i];
	ld.param.s32 	%r2, [__cudaparm_Merge_ceilingItemSize];
	sub.s32 	%r3, %r2, %r1;
	sub.s32 	%r4, %r3, 1;
	and.b32 	%r5, %r4, 31;
	shl.b32 	%r6, 1, %r5;
	ld.param.s32 	%r7, [__cudaparm_Merge_parity];
	add.s32 	%r8, %r6, %r7;
	ld.param.s32 	%r9, [__cudaparm_Merge_itemsCount];
	mul.lo.s32 	%r10, %r9, %r8;
	mov.u32 	%r11, 0;
	setp.le.s32 	%p1, %r10, %r11;
	@%p1 bra 	$Lt_2_5634;
	mov.s32 	%r12, %r10;
	ld.param.s32 	%r1, [__cudaparm_Merge_i];
	and.b32 	%r13, %r1, 31;
	add.s32 	%r14, %r1, 1;
	shl.b32 	%r15, 1, %r13;
	ld.param.s32 	%r7, [__cudaparm_Merge_parity];
	shl.b32 	%r16, %r7, %r13;
	shl.b32 	%r17, 2, %r13;
	and.b32 	%r18, %r14, 31;
	ld.param.s32 	%r19, [__cudaparm_Merge_itemSize];
	mov.s32 	%r20, 0;
	mov.s32 	%r21, %r12;
$Lt_2_6146:
 //<loop> Loop body line 37, nesting depth: 1, estimated iterations: unknown
	.loc	15	45	0
	div.s32 	%r22, %r20, %r8;
	rem.s32 	%r23, %r20, %r8;
	.loc	15	37	0
	ld.param.s32 	%r19, [__cudaparm_Merge_itemSize];
	.loc	15	45	0
	mul.lo.s32 	%r24, %r22, %r19;
	add.s32 	%r25, %r22, 1;
	shl.b32 	%r26, %r23, %r18;
	mul.lo.s32 	%r27, %r25, %r19;
	add.s32 	%r28, %r24, %r26;
	sub.s32 	%r29, %r28, %r16;
	add.s32 	%r30, %r15, %r29;
	max.s32 	%r31, %r24, %r30;
	min.s32 	%r32, %r27, %r31;
	.loc	15	46	0
	add.s32 	%r33, %r17, %r29;
	max.s32 	%r34, %r24, %r33;
	min.s32 	%r35, %r27, %r34;
	.loc	15	47	0
	max.s32 	%r36, %r24, %r29;
	min.s32 	%r37, %r27, %r36;
	sub.s32 	%r38, %r32, %r37;
	.loc	15	48	0
	sub.s32 	%r39, %r35, %r32;
	.loc	15	49	0
	sub.s32 	%r40, %r35, %r37;
	mov.s32 	%r41, 0;
	setp.gt.s32 	%p2, %r38, %r41;
	@!%p2 bra 	$Lt_2_6402;
$Lt_2_6914:
	.loc	15	54	0
	mov.u32 	%r42, 0;
	setp.le.s32 	%p3, %r39, %r42;
	@%p3 bra 	$Lt_2_258;
	ld.param.u64 	%rd1, [__cudaparm_Merge_b];
	ld.param.u64 	%rd2, [__cudaparm_Merge_a];
	add.s32 	%r43, %r37, %r38;
	cvt.u64.s32 	%rd3, %r43;
	add.u64 	%rd4, %rd3, %rd2;
	ld.global.u8 	%r44, [%rd4+-1];
	add.s32 	%r45, %r32, %r39;
	cvt.u64.s32 	%rd5, %r45;
	add.u64 	%rd6, %rd5, %rd2;
	ld.global.u8 	%r46, [%rd6+-1];
	setp.le.u32 	%p4, %r44, %r46;
	@%p4 bra 	$Lt_2_7426;
	.loc	15	58	0
	sub.s32 	%r38, %r38, 1;
	sub.s32 	%r47, %r40, 1;
	mov.s32 	%r40, %r47;
	add.s32 	%r48, %r37, %r38;
	cvt.u64.s32 	%rd7, %r48;
	.loc	15	54	0
	ld.param.u64 	%rd2, [__cudaparm_Merge_a];
	.loc	15	58	0
	add.u64 	%rd8, %rd7, %rd2;
	ld.global.u8 	%rh1, [%rd8+0];
	add.s32 	%r49, %r37, %r47;
	cvt.u64.s32 	%rd9, %r49;
	.loc	15	54	0
	ld.param.u64 	%rd1, [__cudaparm_Merge_b];
	.loc	15	58	0
	add.u64 	%rd10, %rd9, %rd1;
	st.global.u8 	[%rd10+0], %rh1;
	mov.s32 	%r50, 0;
	setp.gt.s32 	%p2, %r38, %r50;
	bra.uni 	$Lt_2_7170;
$Lt_2_7426:
	.loc	15	62	0
	sub.s32 	%r39, %r39, 1;
	sub.s32 	%r51, %r40, 1;
	mov.s32 	%r40, %r51;
	add.s32 	%r52, %r32, %r39;
	cvt.u64.s32 	%rd11, %r52;
	.loc	15	54	0
	ld.param.u64 	%rd2, [__cudaparm_Merge_a];
	.loc	15	62	0
	add.u64 	%rd12, %rd11, %rd2;
	ld.global.u8 	%rh2, [%rd12+0];
	add.s32 	%r53, %r37, %r51;
	cvt.u64.s32 	%rd13, %r53;
	.loc	15	54	0
	ld.param.u64 	%rd1, [__cudaparm_Merge_b];
	.loc	15	62	0
	add.u64 	%rd14, %rd13, %rd1;
	st.global.u8 	[%rd14+0], %rh2;
$Lt_2_7170:
	@%p2 bra 	$Lt_2_6914;
$Lt_2_6402:
$Lt_2_258:
	.loc	15	64	0
	@!%p2 bra 	$Lt_2_7938;
	mov.s32 	%r54, %r38;
	add.s32 	%r55, %r37, %r38;
	add.s32 	%r56, %r37, %r40;
	cvt.u64.s32 	%rd15, %r56;
	ld.param.u64 	%rd16, [__cudaparm_Merge_b];
	add.u64 	%rd17, %rd15, %rd16;
	cvt.u64.s32 	%rd18, %r55;
	ld.param.u64 	%rd19, [__cudaparm_Merge_a];
	add.u64 	%rd20, %rd18, %rd19;
	mov.s32 	%r57, %r54;
$Lt_2_8450:
 //<loop> Loop body line 64, nesting depth: 2, estimated iterations: unknown
	.loc	15	67	0
	sub.s32 	%r55, %r55, 1;
	sub.u64 	%rd20, %rd20, 1;
	sub.s32 	%r40, %r40, 1;
	sub.u64 	%rd17, %rd17, 1;
	ld.global.u8 	%rh3, [%rd20+0];
	st.global.u8 	[%rd17+0], %rh3;
	setp.ne.s32 	%p5, %r37, %r55;
	@%p5 bra 	$Lt_2_8450;
$Lt_2_7938:
	mov.u32 	%r58, 0;
	setp.le.s32 	%p6, %r39, %r58;
	@%p6 bra 	$Lt_2_8962;
	mov.s32 	%r59, %r39;
	add.s32 	%r60, %r32, %r39;
	cvt.u64.s32 	%rd21, %r60;
	ld.param.u64 	%rd22, [__cudaparm_Merge_a];
	add.u64 	%rd23, %rd21, %rd22;
	add.s32 	%r61, %r37, %r40;
	cvt.u64.s32 	%rd24, %r61;
	ld.param.u64 	%rd25, [__cudaparm_Merge_b];
	add.u64 	%rd17, %rd24, %rd25;
	mov.s32 	%r62, %r59;
$Lt_2_9474:
 //<loop> Loop body line 67, nesting depth: 2, estimated iterations: unknown
	.loc	15	71	0
	sub.s32 	%r60, %r60, 1;
	sub.u64 	%rd23, %rd23, 1;
	sub.u64 	%rd17, %rd17, 1;
	ld.global.u8 	%rh4, [%rd23+0];
	st.global.u8 	[%rd17+0], %rh4;
	setp.ne.s32 	%p7, %r60, %r32;
	@%p7 bra 	$Lt_2_9474;
$Lt_2_8962:
	add.s32 	%r20, %r20, 1;
	setp.ne.s32 	%p8, %r10, %r20;
	@%p8 bra 	$Lt_2_6146;
$Lt_2_5634:
	.loc	15	74	0
	exit;
$LDWend_Merge:
	} // Merge
	.const .align 1 .b8 _color[28900];



// ===== COMPILED SASS (sm_100) =====

	.target	sm_100

	.elftype	@"ET_EXEC"


//--------------------- .note.nv.tkinfo           --------------------------
	.section	.note.nv.tkinfo,"",@"SHT_NOTE"
	.sectionflags	@"SHF_NOTE_NV_TKINFO"
	.tkinfo
        /*0018*/ 	.word	0x00000002
        /*0030*/ 	.string	""
        /*0030*/ 	.string	"ptxas"
        /*0030*/ 	.string	"Cuda compilation tools, release 13.0, V13.0.88"
        /*0030*/ 	.string	"Build cuda_13.0.r13.0/compiler.36424714_0"
        /*0030*/ 	.string	"-arch sm_100 "



//--------------------- .note.nv.cuinfo           --------------------------
	.section	.note.nv.cuinfo,"",@"SHT_NOTE"
	.sectionflags	@"SHF_NOTE_NV_CUINFO"
        /*0018*/ 	.short	0x0002
        /*001a*/ 	.short	0x000d
        /*001c*/ 	.short	0x0082
	.zero		2


//--------------------- .nv.info                  --------------------------
	.section	.nv.info,"",@"SHT_CUDA_INFO"
	.align	4


	//----- nvinfo : EIATTR_REGCOUNT
	.align		4
        /*0000*/ 	.byte	0x04, 0x2f
        /*0002*/ 	.short	(.L_2 - .L_1)
	.align		4
.L_1:
        /*0004*/ 	.word	index@(SelectNhBytes)
        /*0008*/ 	.word	0x00000010


	//----- nvinfo : EIATTR_FRAME_SIZE
	.align		4
.L_2:
        /*000c*/ 	.byte	0x04, 0x11
        /*000e*/ 	.short	(.L_4 - .L_3)
	.align		4
.L_3:
        /*0010*/ 	.word	index@(SelectNhBytes)
        /*0014*/ 	.word	0x00000000


	//----- nvinfo : EIATTR_REGCOUNT
	.align		4
.L_4:
        /*0018*/ 	.byte	0x04, 0x2f
        /*001a*/ 	.short	(.L_6 - .L_5)
	.align		4
.L_5:
        /*001c*/ 	.word	index@(SelectColorBytes)
        /*0020*/ 	.word	0x00000018


	//----- nvinfo : EIATTR_FRAME_SIZE
	.align		4
.L_6:
        /*0024*/ 	.byte	0x04, 0x11
        /*0026*/ 	.short	(.L_8 - .L_7)
	.align		4
.L_7:
        /*0028*/ 	.word	index@(SelectColorBytes)
        /*002c*/ 	.word	0x00000000


	//----- nvinfo : EIATTR_REGCOUNT
	.align		4
.L_8:
        /*0030*/ 	.byte	0x04, 0x2f
        /*0032*/ 	.short	(.L_10 - .L_9)
	.align		4
.L_9:
        /*0034*/ 	.word	index@(Merge)
        /*0038*/ 	.word	0x0000001a


	//----- nvinfo : EIATTR_FRAME_SIZE
	.align		4
.L_10:
        /*003c*/ 	.byte	0x04, 0x11
        /*003e*/ 	.short	(.L_12 - .L_11)
	.align		4
.L_11:
        /*0040*/ 	.word	index@(Merge)
        /*0044*/ 	.word	0x00000000


	//----- nvinfo : EIATTR_MIN_STACK_SIZE
	.align		4
.L_12:
        /*0048*/ 	.byte	0x04, 0x12
        /*004a*/ 	.short	(.L_14 - .L_13)
	.align		4
.L_13:
        /*004c*/ 	.word	index@(Merge)
        /*0050*/ 	.word	0x00000000


	//----- nvinfo : EIATTR_MIN_STACK_SIZE
	.align		4
.L_14:
        /*0054*/ 	.byte	0x04, 0x12
        /*0056*/ 	.short	(.L_16 - .L_15)
	.align		4
.L_15:
        /*0058*/ 	.word	index@(SelectColorBytes)
        /*005c*/ 	.word	0x00000000


	//----- nvinfo : EIATTR_MIN_STACK_SIZE
	.align		4
.L_16:
        /*0060*/ 	.byte	0x04, 0x12
        /*0062*/ 	.short	(.L_18 - .L_17)
	.align		4
.L_17:
        /*0064*/ 	.word	index@(SelectNhBytes)
        /*0068*/ 	.word	0x00000000
.L_18:


//--------------------- .nv.compat                --------------------------
	.section	.nv.compat,"",@"SHT_CUDA_COMPAT_INFO"
	.align	4
        /*0000*/ 	.byte	0x02, 0x09, 0x00, 0x00, 0x02, 0x02, 0x01, 0x00, 0x02, 0x05, 0x05, 0x00, 0x03, 0x07, 0x01, 0x01
        /*0010*/ 	.byte	0x02, 0x03, 0x00, 0x00, 0x02, 0x06, 0x01, 0x00, 0x04, 0x0b, 0x08, 0x00, 0x09, 0x00, 0x00, 0x00
        /*0020*/ 	.byte	0x00, 0x00, 0x00, 0x00


//--------------------- .nv.info.Merge            --------------------------
	.section	.nv.info.Merge,"",@"SHT_CUDA_INFO"
	.sectionflags	@""
	.align	4


	//----- nvinfo : EIATTR_CUDA_API_VERSION
	.align		4
        /*0000*/ 	.byte	0x04, 0x37
        /*0002*/ 	.short	(.L_20 - .L_19)
.L_19:
        /*0004*/ 	.word	0x00000082


	//----- nvinfo : EIATTR_KPARAM_INFO
	.align		4
.L_20:
        /*0008*/ 	.byte	0x04, 0x17
        /*000a*/ 	.short	(.L_22 - .L_21)
.L_21:
        /*000c*/ 	.word	0x00000000
        /*0010*/ 	.short	0x0008
        /*0012*/ 	.short	0x002c
        /*0014*/ 	.byte	0x00, 0xf0, 0x11, 0x00


	//----- nvinfo : EIATTR_KPARAM_INFO
	.align		4
.L_22:
        /*0018*/ 	.byte	0x04, 0x17
        /*001a*/ 	.short	(.L_24 - .L_23)
.L_23:
        /*001c*/ 	.word	0x00000000
        /*0020*/ 	.short	0x0007
        /*0022*/ 	.short	0x0028
        /*0024*/ 	.byte	0x00, 0xf0, 0x11, 0x00


	//----- nvinfo : EIATTR_KPARAM_INFO
	.align		4
.L_24:
        /*0028*/ 	.byte	0x04, 0x17
        /*002a*/ 	.short	(.L_26 - .L_25)
.L_25:
        /*002c*/ 	.word	0x00000000
        /*0030*/ 	.short	0x0006
        /*0032*/ 	.short	0x0024
        /*0034*/ 	.byte	0x00, 0xf0, 0x11, 0x00


	//----- nvinfo : EIATTR_KPARAM_INFO
	.align		4
.L_26:
        /*0038*/ 	.byte	0x04, 0x17
        /*003a*/ 	.short	(.L_28 - .L_27)
.L_27:
        /*003c*/ 	.word	0x00000000
        /*0040*/ 	.short	0x0005
        /*0042*/ 	.short	0x0020
        /*0044*/ 	.byte	0x00, 0xf0, 0x11, 0x00


	//----- nvinfo : EIATTR_KPARAM_INFO
	.align		4
.L_28:
        /*0048*/ 	.byte	0x04, 0x17
        /*004a*/ 	.short	(.L_30 - .L_29)
.L_29:
        /*004c*/ 	.word	0x00000000
        /*0050*/ 	.short	0x0004
        /*0052*/ 	.short	0x001c
        /*0054*/ 	.byte	0x00, 0xf0, 0x11, 0x00


	//----- nvinfo : EIATTR_KPARAM_INFO
	.align		4
.L_30:
        /*0058*/ 	.byte	0x04, 0x17
        /*005a*/ 	.short	(.L_32 - .L_31)
.L_31:
        /*005c*/ 	.word	0x00000000
        /*0060*/ 	.short	0x0003
        /*0062*/ 	.short	0x0018
        /*0064*/ 	.byte	0x00, 0xf0, 0x11, 0x00


	//----- nvinfo : EIATTR_KPARAM_INFO
	.align		4
.L_32:
        /*0068*/ 	.byte	0x04, 0x17
        /*006a*/ 	.short	(.L_34 - .L_33)
.L_33:
        /*006c*/ 	.word	0x00000000
        /*0070*/ 	.short	0x0002
        /*0072*/ 	.short	0x0010
        /*0074*/ 	.byte	0x00, 0xf0, 0x21, 0x00


	//----- nvinfo : EIATTR_KPARAM_INFO
	.align		4
.L_34:
        /*0078*/ 	.byte	0x04, 0x17
        /*007a*/ 	.short	(.L_36 - .L_35)
.L_35:
        /*007c*/ 	.word	0x00000000
        /*0080*/ 	.short	0x0001
        /*0082*/ 	.short	0x0008
        /*0084*/ 	.byte	0x00, 0xf0, 0x11, 0x00


	//----- nvinfo : EIATTR_KPARAM_INFO
	.align		4
.L_36:
        /*0088*/ 	.byte	0x04, 0x17
        /*008a*/ 	.short	(.L_38 - .L_37)
.L_37:
        /*008c*/ 	.word	0x00000000
        /*0090*/ 	.short	0x0000
        /*0092*/ 	.short	0x0000
        /*0094*/ 	.byte	0x00, 0xf0, 0x21, 0x00


	//----- nvinfo : EIATTR_SPARSE_MMA_MASK
	.align		4
.L_38:
        /*0098*/ 	.byte	0x03, 0x50
        /*009a*/ 	.short	0x0000


	//----- nvinfo : EIATTR_MAXREG_COUNT
	.align		4
        /*009c*/ 	.byte	0x03, 0x1b
        /*009e*/ 	.short	0x00ff


	//----- nvinfo : EIATTR_MERCURY_ISA_VERSION
	.align		4
        /*00a0*/ 	.byte	0x03, 0x5f
        /*00a2*/ 	.short	0x0101


	//----- nvinfo : EIATTR_VRC_CTA_INIT_COUNT
	.align		4
        /*00a4*/ 	.byte	0x02, 0x4a
	.zero		1
	.zero		1


	//----- nvinfo : EIATTR_EXIT_INSTR_OFFSETS
	.align		4
        /*00a8*/ 	.byte	0x04, 0x1c
        /*00aa*/ 	.short	(.L_40 - .L_39)


	//   ....[0]....
.L_39:
        /*00ac*/ 	.word	0x000000a0


	//   ....[1]....
        /*00b0*/ 	.word	0x00000f20


	//----- nvinfo : EIATTR_CBANK_PARAM_SIZE
	.align		4
.L_40:
        /*00b4*/ 	.byte	0x03, 0x19
        /*00b6*/ 	.short	0x0030


	//----- nvinfo : EIATTR_PARAM_CBANK
	.align		4
        /*00b8*/ 	.byte	0x04, 0x0a
        /*00ba*/ 	.short	(.L_42 - .L_41)
	.align		4
.L_41:
        /*00bc*/ 	.word	index@(.nv.constant0.Merge)
        /*00c0*/ 	.short	0x0380
        /*00c2*/ 	.short	0x0030


	//----- nvinfo : EIATTR_SW_WAR
	.align		4
.L_42:
        /*00c4*/ 	.byte	0x04, 0x36
        /*00c6*/ 	.short	(.L_44 - .L_43)
.L_43:
        /*00c8*/ 	.word	0x00000008
.L_44:


//--------------------- .nv.info.SelectColorBytes --------------------------
	.section	.nv.info.SelectColorBytes,"",@"SHT_CUDA_INFO"
	.sectionflags	@""
	.align	4


	//----- nvinfo : EIATTR_CUDA_API_VERSION
	.align		4
        /*0000*/ 	.byte	0x04, 0x37
        /*0002*/ 	.short	(.L_46 - .L_45)
.L_45:
        /*0004*/ 	.word	0x00000082


	//----- nvinfo : EIATTR_KPARAM_INFO
	.align		4
.L_46:
        /*0008*/ 	.byte	0x04, 0x17
        /*000a*/ 	.short	(.L_48 - .L_47)
.L_47:
        /*000c*/ 	.word	0x00000000
        /*0010*/ 	.short	0x0009
        /*0012*/ 	.short	0x0030
        /*0014*/ 	.byte	0x00, 0xf0, 0x11, 0x00


	//----- nvinfo : EIATTR_KPARAM_INFO
	.align		4
.L_48:
        /*0018*/ 	.byte	0x04, 0x17
        /*001a*/ 	.short	(.L_50 - .L_49)
.L_49:
        /*001c*/ 	.word	0x00000000
        /*0020*/ 	.short	0x0008
        /*0022*/ 	.short	0x002c
        /*0024*/ 	.byte	0x00, 0xf0, 0x11, 0x00


	//----- nvinfo : EIATTR_KPARAM_INFO
	.align		4
.L_50:
        /*0028*/ 	.byte	0x04, 0x17
        /*002a*/ 	.short	(.L_52 - .L_51)
.L_51:
        /*002c*/ 	.word	0x00000000
        /*0030*/ 	.short	0x0007
        /*0032*/ 	.short	0x0028
        /*0034*/ 	.byte	0x00, 0xf0, 0x11, 0x00


	//----- nvinfo : EIATTR_KPARAM_INFO
	.align		4
.L_52:
        /*0038*/ 	.byte	0x04, 0x17
        /*003a*/ 	.short	(.L_54 - .L_53)
.L_53:
        /*003c*/ 	.word	0x00000000
        /*0040*/ 	.short	0x0006
        /*0042*/ 	.short	0x0024
        /*0044*/ 	.byte	0x00, 0xf0, 0x11, 0x00


	//----- nvinfo : EIATTR_KPARAM_INFO
	.align		4
.L_54:
        /*0048*/ 	.byte	0x04, 0x17
        /*004a*/ 	.short	(.L_56 - .L_55)
.L_55:
        /*004c*/ 	.word	0x00000000
        /*0050*/ 	.short	0x0005
        /*0052*/ 	.short	0x0020
        /*0054*/ 	.byte	0x00, 0xf0, 0x11, 0x00


	//----- nvinfo : EIATTR_KPARAM_INFO
	.align		4
.L_56:
        /*0058*/ 	.byte	0x04, 0x17
        /*005a*/ 	.short	(.L_58 - .L_57)
.L_57:
        /*005c*/ 	.word	0x00000000
        /*0060*/ 	.short	0x0004
        /*0062*/ 	.short	0x001c
        /*0064*/ 	.byte	0x00, 0xf0, 0x11, 0x00


	//----- nvinfo : EIATTR_KPARAM_INFO
	.align		4
.L_58:
        /*0068*/ 	.byte	0x04, 0x17
        /*006a*/ 	.short	(.L_60 - .L_59)
.L_59:
        /*006c*/ 	.word	0x00000000
        /*0070*/ 	.short	0x0003
        /*0072*/ 	.short	0x0018
        /*0074*/ 	.byte	0x00, 0xf0, 0x11, 0x00


	//----- nvinfo : EIATTR_KPARAM_INFO
	.align		4
.L_60:
        /*0078*/ 	.byte	0x04, 0x17
        /*007a*/ 	.short	(.L_62 - .L_61)
.L_61:
        /*007c*/ 	.word	0x00000000
        /*0080*/ 	.short	0x0002
        /*0082*/ 	.short	0x0010
        /*0084*/ 	.byte	0x00, 0xf0, 0x21, 0x00


	//----- nvinfo : EIATTR_KPARAM_INFO
	.align		4
.L_62:
        /*0088*/ 	.byte	0x04, 0x17
        /*008a*/ 	.short	(.L_64 - .L_63)
.L_63:
        /*008c*/ 	.word	0x00000000
        /*0090*/ 	.short	0x0001
        /*0092*/ 	.short	0x0008
        /*0094*/ 	.byte	0x00, 0xf0, 0x11, 0x00


	//----- nvinfo : EIATTR_KPARAM_INFO
	.align		4
.L_64:
        /*0098*/ 	.byte	0x04, 0x17
        /*009a*/ 	.short	(.L_66 - .L_65)
.L_65:
        /*009c*/ 	.word	0x00000000
        /*00a0*/ 	.short	0x0000
        /*00a2*/ 	.short	0x0000
        /*00a4*/ 	.byte	0x00, 0xf0, 0x21, 0x00


	//----- nvinfo : EIATTR_SPARSE_MMA_MASK
	.align		4
.L_66:
        /*00a8*/ 	.byte	0x03, 0x50
        /*00aa*/ 	.short	0x0000


	//----- nvinfo : EIATTR_MAXREG_COUNT
	.align		4
        /*00ac*/ 	.byte	0x03, 0x1b
        /*00ae*/ 	.short	0x00ff


	//----- nvinfo : EIATTR_MERCURY_ISA_VERSION
	.align		4
        /*00b0*/ 	.byte	0x03, 0x5f
        /*00b2*/ 	.short	0x0101


	//----- nvinfo : EIATTR_VRC_CTA_INIT_COUNT
	.align		4
        /*00b4*/ 	.byte	0x02, 0x4a
	.zero		1
	.zero		1


	//----- nvinfo : EIATTR_EXIT_INSTR_OFFSETS
	.align		4
        /*00b8*/ 	.byte	0x04, 0x1c
        /*00ba*/ 	.short	(.L_68 - .L_67)


	//   ....[0]....
.L_67:
        /*00bc*/ 	.word	0x000000d0


	//   ....[1]....
        /*00c0*/ 	.word	0x00000930


	//----- nvinfo : EIATTR_CRS_STACK_SIZE
	.align		4
.L_68:
        /*00c4*/ 	.byte	0x04, 0x1e
        /*00c6*/ 	.short	(.L_70 - .L_69)
.L_69:
        /*00c8*/ 	.word	0x00000000


	//----- nvinfo : EIATTR_CBANK_PARAM_SIZE
	.align		4
.L_70:
        /*00cc*/ 	.byte	0x03, 0x19
        /*00ce*/ 	.short	0x0034


	//----- nvinfo : EIATTR_PARAM_CBANK
	.align		4
        /*00d0*/ 	.byte	0x04, 0x0a
        /*00d2*/ 	.short	(.L_72 - .L_71)
	.align		4
.L_71:
        /*00d4*/ 	.word	index@(.nv.constant0.SelectColorBytes)
        /*00d8*/ 	.short	0x0380
        /*00da*/ 	.short	0x0034


	//----- nvinfo : EIATTR_SW_WAR
	.align		4
.L_72:
        /*00dc*/ 	.byte	0x04, 0x36
        /*00de*/ 	.short	(.L_74 - .L_73)
.L_73:
        /*00e0*/ 	.word	0x00000008
.L_74:


//--------------------- .nv.info.SelectNhBytes    --------------------------
	.section	.nv.info.SelectNhBytes,"",@"SHT_CUDA_INFO"
	.sectionflags	@""
	.align	4


	//----- nvinfo : EIATTR_CUDA_API_VERSION
	.align		4
        /*0000*/ 	.byte	0x04, 0x37
        /*0002*/ 	.short	(.L_76 - .L_75)
.L_75:
        /*0004*/ 	.word	0x00000082


	//----- nvinfo : EIATTR_KPARAM_INFO
	.align		4
.L_76:
        /*0008*/ 	.byte	0x04, 0x17
        /*000a*/ 	.short	(.L_78 - .L_77)
.L_77:
        /*000c*/ 	.word	0x00000000
        /*0010*/ 	.short	0x000a
        /*0012*/ 	.short	0x0034
        /*0014*/ 	.byte	0x00, 0xf0, 0x11, 0x00


	//----- nvinfo : EIATTR_KPARAM_INFO
	.align		4
.L_78:
        /*0018*/ 	.byte	0x04, 0x17
        /*001a*/ 	.short	(.L_80 - .L_79)
.L_79:
        /*001c*/ 	.word	0x00000000
        /*0020*/ 	.short	0x0009
        /*0022*/ 	.short	0x0030
        /*0024*/ 	.byte	0x00, 0xf0, 0x11, 0x00


	//----- nvinfo : EIATTR_KPARAM_INFO
	.align		4
.L_80:
        /*0028*/ 	.byte	0x04, 0x17
        /*002a*/ 	.short	(.L_82 - .L_81)
.L_81:
        /*002c*/ 	.word	0x00000000
        /*0030*/ 	.short	0x0008
        /*0032*/ 	.short	0x002c
        /*0034*/ 	.byte	0x00, 0xf0, 0x11, 0x00


	//----- nvinfo : EIATTR_KPARAM_INFO
	.align		4
.L_82:
        /*0038*/ 	.byte	0x04, 0x17
        /*003a*/ 	.short	(.L_84 - .L_83)
.L_83:
        /*003c*/ 	.word	0x00000000
        /*0040*/ 	.short	0x0007
        /*0042*/ 	.short	0x0028
        /*0044*/ 	.byte	0x00, 0xf0, 0x11, 0x00


	//----- nvinfo : EIATTR_KPARAM_INFO
	.align		4
.L_84:
        /*0048*/ 	.byte	0x04, 0x17
        /*004a*/ 	.short	(.L_86 - .L_85)
.L_85:
        /*004c*/ 	.word	0x00000000
        /*0050*/ 	.short	0x0006
        /*0052*/ 	.short	0x0024
        /*0054*/ 	.byte	0x00, 0xf0, 0x11, 0x00


	//----- nvinfo : EIATTR_KPARAM_INFO
	.align		4
.L_86:
        /*0058*/ 	.byte	0x04, 0x17
        /*005a*/ 	.short	(.L_88 - .L_87)
.L_87:
        /*005c*/ 	.word	0x00000000
        /*0060*/ 	.short	0x0005
        /*0062*/ 	.short	0x0020
        /*0064*/ 	.byte	0x00, 0xf0, 0x11, 0x00


	//----- nvinfo : EIATTR_KPARAM_INFO
	.align		4
.L_88:
        /*0068*/ 	.byte	0x04, 0x17
        /*006a*/ 	.short	(.L_90 - .L_89)
.L_89:
        /*006c*/ 	.word	0x00000000
        /*0070*/ 	.short	0x0004
        /*0072*/ 	.short	0x001c
        /*0074*/ 	.byte	0x00, 0xf0, 0x11, 0x00


	//----- nvinfo : EIATTR_KPARAM_INFO
	.align		4
.L_90:
        /*0078*/ 	.byte	0x04, 0x17
        /*007a*/ 	.short	(.L_92 - .L_91)
.L_91:
        /*007c*/ 	.word	0x00000000
        /*0080*/ 	.short	0x0003
        /*0082*/ 	.short	0x0018
        /*0084*/ 	.byte	0x00, 0xf0, 0x11, 0x00


	//----- nvinfo : EIATTR_KPARAM_INFO
	.align		4
.L_92:
        /*0088*/ 	.byte	0x04, 0x17
        /*008a*/ 	.short	(.L_94 - .L_93)
.L_93:
        /*008c*/ 	.word	0x00000000
        /*0090*/ 	.short	0x0002
        /*0092*/ 	.short	0x0010
        /*0094*/ 	.byte	0x00, 0xf0, 0x21, 0x00


	//----- nvinfo : EIATTR_KPARAM_INFO
	.align		4
.L_94:
        /*0098*/ 	.byte	0x04, 0x17
        /*009a*/ 	.short	(.L_96 - .L_95)
.L_95:
        /*009c*/ 	.word	0x00000000
        /*00a0*/ 	.short	0x0001
        /*00a2*/ 	.short	0x0008
        /*00a4*/ 	.byte	0x00, 0xf0, 0x11, 0x00


	//----- nvinfo : EIATTR_KPARAM_INFO
	.align		4
.L_96:
        /*00a8*/ 	.byte	0x04, 0x17
        /*00aa*/ 	.short	(.L_98 - .L_97)
.L_97:
        /*00ac*/ 	.word	0x00000000
        /*00b0*/ 	.short	0x0000
        /*00b2*/ 	.short	0x0000
        /*00b4*/ 	.byte	0x00, 0xf0, 0x21, 0x00


	//----- nvinfo : EIATTR_SPARSE_MMA_MASK
	.align		4
.L_98:
        /*00b8*/ 	.byte	0x03, 0x50
        /*00ba*/ 	.short	0x0000


	//----- nvinfo : EIATTR_MAXREG_COUNT
	.align		4
        /*00bc*/ 	.byte	0x03, 0x1b
        /*00be*/ 	.short	0x00ff


	//----- nvinfo : EIATTR_MERCURY_ISA_VERSION
	.align		4
        /*00c0*/ 	.byte	0x03, 0x5f
        /*00c2*/ 	.short	0x0101


	//----- nvinfo : EIATTR_VRC_CTA_INIT_COUNT
	.align		4
        /*00c4*/ 	.byte	0x02, 0x4a
	.zero		1
	.zero		1


	//----- nvinfo : EIATTR_EXIT_INSTR_OFFSETS
	.align		4
        /*00c8*/ 	.byte	0x04, 0x1c
        /*00ca*/ 	.short	(.L_100 - .L_99)


	//   ....[0]....
.L_99:
        /*00cc*/ 	.word	0x000000a0


	//   ....[1]....
        /*00d0*/ 	.word	0x00000530


	//----- nvinfo : EIATTR_CRS_STACK_SIZE
	.align		4
.L_100:
        /*00d4*/ 	.byte	0x04, 0x1e
        /*00d6*/ 	.short	(.L_102 - .L_101)
.L_101:
        /*00d8*/ 	.word	0x00000000


	//----- nvinfo : EIATTR_CBANK_PARAM_SIZE
	.align		4
.L_102:
        /*00dc*/ 	.byte	0x03, 0x19
        /*00de*/ 	.short	0x0038


	//----- nvinfo : EIATTR_PARAM_CBANK
	.align		4
        /*00e0*/ 	.byte	0x04, 0x0a
        /*00e2*/ 	.short	(.L_104 - .L_103)
	.align		4
.L_103:
        /*00e4*/ 	.word	index@(.nv.constant0.SelectNhBytes)
        /*00e8*/ 	.short	0x0380
        /*00ea*/ 	.short	0x0038


	//----- nvinfo : EIATTR_SW_WAR
	.align		4
.L_104:
        /*00ec*/ 	.byte	0x04, 0x36
        /*00ee*/ 	.short	(.L_106 - .L_105)
.L_105:
        /*00f0*/ 	.word	0x00000008
.L_106:


//--------------------- .nv.callgraph             --------------------------
	.section	.nv.callgraph,"",@"SHT_CUDA_CALLGRAPH"
	.align	4
	.sectionentsize	8
	.align		4
        /*0000*/ 	.word	0x00000000
	.align		4
        /*0004*/ 	.word	0xffffffff
	.align		4
        /*0008*/ 	.word	0x00000000
	.align		4
        /*000c*/ 	.word	0xfffffffe
	.align		4
        /*0010*/ 	.word	0x00000000
	.align		4
        /*0014*/ 	.word	0xfffffffd
	.align		4
        /*0018*/ 	.word	0x00000000
	.align		4
        /*001c*/ 	.word	0xfffffffc


//--------------------- .nv.constant3             --------------------------
	.section	.nv.constant3,"a",@progbits
.nv.constant3:
	.type		_color,@object
	.size		_color,(.L_0 - _color)
_color:
	.zero		28900
.L_0:


//--------------------- .text.Merge               --------------------------
	.section	.text.Merge,"ax",@progbits
	.align	128
.text.Merge:
        .type           Merge,@function
        .size           Merge,(.L_x_18 - Merge)
        .other          Merge,@"STO_CUDA_ENTRY STV_DEFAULT"
Merge:
[----:B------:R-:W-:Y:S01]  /*0000*/  LDC R1, c[0x0][0x37c] ;  /* 0x0000df00ff017b82 */ /* 0x000fe20000000800 */
[----:B------:R-:W0:Y:S01]  /*0010*/  LDCU UR5, c[0x0][0x39c] ;  /* 0x00007380ff0577ac */ /* 0x000e220008000800 */
[----:B------:R-:W-:Y:S01]  /*0020*/  IMAD.MOV.U32 R8, RZ, RZ, 0x1 ;  /* 0x00000001ff087424 */ /* 0x000fe200078e00ff */
[----:B------:R-:W0:Y:S01]  /*0030*/  LDCU.64 UR6, c[0x0][0x3a0] ;  /* 0x00007400ff0677ac */ /* 0x000e220008000a00 */
[----:B------:R-:W1:Y:S01]  /*0040*/  LDCU UR8, c[0x0][0x3ac] ;  /* 0x00007580ff0877ac */ /* 0x000e620008000800 */
[----:B0-----:R-:W-:-:S06]  /*0050*/  UIADD3 UR4, UPT, UPT, UR7, -0x1, -UR5 ;  /* 0xffffffff07047890 */ /* 0x001fcc000fffe805 */
[----:B------:R-:W-:-:S05]  /*0060*/  SHF.L.W.U32 R0, R8, UR4, RZ ;  /* 0x0000000408007c19 */ /* 0x000fca0008000eff */
[----:B------:R-:W-:-:S04]  /*0070*/  VIADD R0, R0, UR6 ;  /* 0x0000000600007c36 */ /* 0x000fc80008000000 */
[----:B-1----:R-:W-:-:S05]  /*0080*/  IMAD R6, R0, UR8, RZ ;  /* 0x0000000800067c24 */ /* 0x002fca000f8e02ff */
[----:B------:R-:W-:-:S13]  /*0090*/  ISETP.GT.AND P0, PT, R6, RZ, PT ;  /* 0x000000ff0600720c */ /* 0x000fda0003f04270 */
[----:B------:R-:W-:Y:S05]  /*00a0*/  @!P0 EXIT ;  /* 0x000000000000894d */ /* 0x000fea0003800000 */
[----:B------:R-:W-:Y:S01]  /*00b0*/  ULOP3.LUT UR7, UR5, 0x1f, URZ, 0xc0, !UPT ;  /* 0x0000001f05077892 */ /* 0x000fe2000f8ec0ff */
[----:B------:R-:W-:Y:S01]  /*00c0*/  IMAD.MOV.U32 R7, RZ, RZ, RZ ;  /* 0x000000ffff077224 */ /* 0x000fe200078e00ff */
[----:B------:R-:W-:Y:S02]  /*00d0*/  UIADD3 UR4, UPT, UPT, UR5, 0x1, URZ ;  /* 0x0000000105047890 */ /* 0x000fe4000fffe0ff */
[----:B------:R-:W-:Y:S02]  /*00e0*/  USHF.L.U32 UR5, UR6, UR7, URZ ;  /* 0x0000000706057299 */ /* 0x000fe400080006ff */
[----:B------:R-:W-:Y:S01]  /*00f0*/  SHF.L.U32 R8, R8, UR7, RZ ;  /* 0x0000000708087c19 */ /* 0x000fe200080006ff */
[----:B------:R-:W-:Y:S01]  /*0100*/  UMOV UR6, 0x2 ;  /* 0x0000000200067882 */ /* 0x000fe20000000000 */
[----:B------:R-:W0:Y:S01]  /*0110*/  LDCU.64 UR8, c[0x0][0x358] ;  /* 0x00006b00ff0877ac */ /* 0x000e220008000a00 */
[----:B------:R-:W-:-:S12]  /*0120*/  USHF.L.U32 UR6, UR6, UR7, URZ ;  /* 0x0000000706067299 */ /* 0x000fd800080006ff */
.L_x_12:
[-C--:B01234-:R-:W-:Y:S02]  /*0130*/  IABS R5, R0.reuse ;  /* 0x0000000000057213 */ /* 0x09ffe40000000000 */
[----:B------:R-:W-:Y:S02]  /*0140*/  IABS R11, R7 ;  /* 0x00000007000b7213 */ /* 0x000fe40000000000 */
[----:B------:R-:W1:Y:S01]  /*0150*/  I2F.RP R4, R5 ;  /* 0x0000000500047306 */ /* 0x000e620000209400 */
[----:B------:R-:W-:-:S07]  /*0160*/  IABS R12, R0 ;  /* 0x00000000000c7213 */ /* 0x000fce0000000000 */
[----:B-1----:R-:W1:Y:S02]  /*0170*/  MUFU.RCP R4, R4 ;  /* 0x0000000400047308 */ /* 0x002e640000001000 */
[----:B-1----:R-:W-:Y:S02]  /*0180*/  VIADD R2, R4, 0xffffffe ;  /* 0x0ffffffe04027836 */ /* 0x002fe40000000000 */
[----:B------:R-:W-:-:S04]  /*0190*/  IMAD.MOV R4, RZ, RZ, -R12 ;  /* 0x000000ffff047224 */ /* 0x000fc800078e0a0c */
[----:B------:R1:W2:Y:S02]  /*01a0*/  F2I.FTZ.U32.TRUNC.NTZ R3, R2 ;  /* 0x0000000200037305 */ /* 0x0002a4000021f000 */
[----:B-1----:R-:W-:Y:S02]  /*01b0*/  IMAD.MOV.U32 R2, RZ, RZ, RZ ;  /* 0x000000ffff027224 */ /* 0x002fe400078e00ff */
[----:B--2---:R-:W-:-:S04]  /*01c0*/  IMAD.MOV R10, RZ, RZ, -R3 ;  /* 0x000000ffff0a7224 */ /* 0x004fc800078e0a03 */
[----:B------:R-:W-:Y:S02]  /*01d0*/  IMAD R9, R10, R5, RZ ;  /* 0x000000050a097224 */ /* 0x000fe400078e02ff */
[----:B------:R-:W-:Y:S02]  /*01e0*/  IMAD.MOV.U32 R10, RZ, RZ, R11 ;  /* 0x000000ffff0a7224 */ /* 0x000fe400078e000b */
[----:B------:R-:W-:Y:S01]  /*01f0*/  IMAD.HI.U32 R3, R3, R9, R2 ;  /* 0x0000000903037227 */ /* 0x000fe200078e0002 */
[----:B------:R-:W1:Y:S05]  /*0200*/  LDC R11, c[0x0][0x3a8] ;  /* 0x0000ea00ff0b7b82 */ /* 0x000e6a0000000800 */
[----:B------:R-:W-:-:S04]  /*0210*/  IMAD.HI.U32 R3, R3, R10, RZ ;  /* 0x0000000a03037227 */ /* 0x000fc800078e00ff */
[----:B------:R-:W-:Y:S01]  /*0220*/  IMAD R2, R3, R4, R10 ;  /* 0x0000000403027224 */ /* 0x000fe200078e020a */
[----:B------:R-:W-:-:S04]  /*0230*/  LOP3.LUT R4, R7, R0, RZ, 0x3c, !PT ;  /* 0x0000000007047212 */ /* 0x000fc800078e3cff */
[----:B------:R-:W-:Y:S02]  /*0240*/  ISETP.GT.U32.AND P1, PT, R5, R2, PT ;  /* 0x000000020500720c */ /* 0x000fe40003f24070 */
[----:B------:R-:W-:-:S11]  /*0250*/  ISETP.GE.AND P0, PT, R4, RZ, PT ;  /* 0x000000ff0400720c */ /* 0x000fd60003f06270 */
[--C-:B------:R-:W-:Y:S02]  /*0260*/  @!P1 IMAD.IADD R2, R2, 0x1, -R5.reuse ;  /* 0x0000000102029824 */ /* 0x100fe400078e0a05 */
[----:B------:R-:W-:Y:S01]  /*0270*/  @!P1 VIADD R3, R3, 0x1 ;  /* 0x0000000103039836 */ /* 0x000fe20000000000 */
[----:B------:R-:W-:Y:S02]  /*0280*/  ISETP.GE.AND P1, PT, R7, RZ, PT ;  /* 0x000000ff0700720c */ /* 0x000fe40003f26270 */
[C---:B------:R-:W-:Y:S02]  /*0290*/  ISETP.GE.U32.AND P2, PT, R2.reuse, R5, PT ;  /* 0x000000050200720c */ /* 0x040fe40003f46070 */
[----:B------:R-:W-:Y:S01]  /*02a0*/  ISETP.GT.U32.AND P3, PT, R5, R2, PT ;  /* 0x000000020500720c */ /* 0x000fe20003f64070 */
[----:B------:R-:W-:-:S05]  /*02b0*/  IMAD.IADD R5, R2, 0x1, -R5 ;  /* 0x0000000102057824 */ /* 0x000fca00078e0a05 */
[----:B------:R-:W-:Y:S02]  /*02c0*/  SEL R5, R5, R2, !P3 ;  /* 0x0000000205057207 */ /* 0x000fe40005800000 */
[----:B------:R-:W-:-:S03]  /*02d0*/  LOP3.LUT R2, RZ, R0, RZ, 0x33, !PT ;  /* 0x00000000ff027212 */ /* 0x000fc600078e33ff */
[----:B------:R-:W-:Y:S01]  /*02e0*/  @P2 VIADD R3, R3, 0x1 ;  /* 0x0000000103032836 */ /* 0x000fe20000000000 */
[----:B------:R-:W-:Y:S01]  /*02f0*/  ISETP.NE.AND P2, PT, R0, RZ, PT ;  /* 0x000000ff0000720c */ /* 0x000fe20003f45270 */
[----:B------:R-:W-:Y:S02]  /*0300*/  @!P1 IMAD.MOV R5, RZ, RZ, -R5 ;  /* 0x000000ffff059224 */ /* 0x000fe400078e0a05 */
[----:B------:R-:W-:-:S05]  /*0310*/  @!P0 IMAD.MOV R3, RZ, RZ, -R3 ;  /* 0x000000ffff038224 */ /* 0x000fca00078e0a03 */
[C---:B------:R-:W-:Y:S02]  /*0320*/  SEL R10, R2.reuse, R3, !P2 ;  /* 0x00000003020a7207 */ /* 0x040fe40005000000 */
[----:B------:R-:W-:-:S03]  /*0330*/  SEL R2, R2, R5, !P2 ;  /* 0x0000000502027207 */ /* 0x000fc60005000000 */
[----:B-1----:R-:W-:Y:S01]  /*0340*/  IMAD R5, R10, R11, RZ ;  /* 0x0000000b0a057224 */ /* 0x002fe200078e02ff */
[----:B------:R-:W-:Y:S01]  /*0350*/  SHF.L.W.U32 R4, R2, UR4, RZ ;  /* 0x0000000402047c19 */ /* 0x000fe20008000eff */
[----:B------:R-:W-:-:S03]  /*0360*/  VIADD R2, R10, 0x1 ;  /* 0x000000010a027836 */ /* 0x000fc60000000000 */
[----:B------:R-:W-:Y:S01]  /*0370*/  IADD3 R4, PT, PT, R5, -UR5, R4 ;  /* 0x8000000505047c10 */ /* 0x000fe2000fffe004 */
[----:B------:R-:W-:-:S03]  /*0380*/  IMAD R11, R2, R11, RZ ;  /* 0x0000000b020b7224 */ /* 0x000fc600078e02ff */
[-CC-:B------:R-:W-:Y:S02]  /*0390*/  VIADDMNMX R2, R8, R4.reuse, R5.reuse, !PT ;  /* 0x0000000408027246 */ /* 0x180fe40007800105 */
[----:B------:R-:W-:Y:S02]  /*03a0*/  VIMNMX R10, PT, PT, R5, R4, !PT ;  /* 0x00000004050a7248 */ /* 0x000fe40007fe0100 */
[C---:B------:R-:W-:Y:S02]  /*03b0*/  VIMNMX R9, PT, PT, R11.reuse, R2, PT ;  /* 0x000000020b097248 */ /* 0x040fe40003fe0100 */
[----:B------:R-:W-:Y:S01]  /*03c0*/  VIMNMX R10, PT, PT, R11, R10, PT ;  /* 0x0000000a0b0a7248 */ /* 0x000fe20003fe0100 */
[----:B------:R-:W1:Y:S01]  /*03d0*/  LDC.64 R2, c[0x0][0x380] ;  /* 0x0000e000ff027b82 */ /* 0x000e620000000a00 */
[----:B------:R-:W-:-:S03]  /*03e0*/  VIADDMNMX R12, R4, UR6, R5, !PT ;  /* 0x00000006040c7c46 */ /* 0x000fc6000f800105 */
[----:B------:R-:W-:Y:S01]  /*03f0*/  IMAD.IADD R13, R9, 0x1, -R10 ;  /* 0x00000001090d7824 */ /* 0x000fe200078e0a0a */
[----:B------:R-:W-:-:S03]  /*0400*/  VIMNMX R11, PT, PT, R11, R12, PT ;  /* 0x0000000c0b0b7248 */ /* 0x000fc60003fe0100 */
[----:B------:R-:W2:Y:S01]  /*0410*/  LDC.64 R4, c[0x0][0x390] ;  /* 0x0000e400ff047b82 */ /* 0x000ea20000000a00 */
[----:B------:R-:W-:Y:S01]  /*0420*/  ISETP.GT.AND P0, PT, R13, RZ, PT ;  /* 0x000000ff0d00720c */ /* 0x000fe20003f04270 */
[C---:B------:R-:W-:Y:S02]  /*0430*/  IMAD.IADD R12, R11.reuse, 0x1, -R9 ;  /* 0x000000010b0c7824 */ /* 0x040fe400078e0a09 */
[----:B------:R-:W-:-:S10]  /*0440*/  IMAD.IADD R11, R11, 0x1, -R10 ;  /* 0x000000010b0b7824 */ /* 0x000fd400078e0a0a */
[----:B------:R-:W-:Y:S05]  /*0450*/  @!P0 BRA `(.L_x_0) ;  /* 0x0000000000848947 */ /* 0x000fea0003800000 */
.L_x_1:
[----:B------:R-:W-:-:S13]  /*0460*/  ISETP.GT.AND P1, PT, R12, RZ, PT ;  /* 0x000000ff0c00720c */ /* 0x000fda0003f24270 */
[----:B---3--:R-:W-:Y:S05]  /*0470*/  @!P1 BRA `(.L_x_0) ;  /* 0x00000000007c9947 */ /* 0x008fea0003800000 */
[----:B------:R-:W-:Y:S02]  /*0480*/  IMAD.IADD R15, R10, 0x1, R13 ;  /* 0x000000010a0f7824 */ /* 0x000fe400078e020d */
[----:B------:R-:W-:-:S03]  /*0490*/  IMAD.IADD R18, R9, 0x1, R12 ;  /* 0x0000000109127824 */ /* 0x000fc600078e020c */
[CC--:B-1----:R-:W-:Y:S02]  /*04a0*/  IADD3 R16, P1, PT, R15.reuse, R2.reuse, RZ ;  /* 0x000000020f107210 */ /* 0x0c2fe40007f3e0ff */
[C---:B------:R-:W-:Y:S02]  /*04b0*/  IADD3 R14, P2, PT, R18.reuse, R2, RZ ;  /* 0x00000002120e7210 */ /* 0x040fe40007f5e0ff */
[-C--:B------:R-:W-:Y:S02]  /*04c0*/  LEA.HI.X.SX32 R17, R15, R3.reuse, 0x1, P1 ;  /* 0x000000030f117211 */ /* 0x080fe400008f0eff */
[----:B------:R-:W-:-:S03]  /*04d0*/  LEA.HI.X.SX32 R15, R18, R3, 0x1, P2 ;  /* 0x00000003120f7211 */ /* 0x000fc600010f0eff */
[----:B0-----:R-:W3:Y:S04]  /*04e0*/  LDG.E.U8 R16, desc[UR8][R16.64+-0x1] ;  /* 0xffffff0810107981 */ /* 0x001ee8000c1e1100 */
[----:B------:R-:W3:Y:S02]  /*04f0*/  LDG.E.U8 R15, desc[UR8][R14.64+-0x1] ;  /* 0xffffff080e0f7981 */ /* 0x000ee4000c1e1100 */
[----:B---3--:R-:W-:-:S13]  /*0500*/  ISETP.GT.U32.AND P1, PT, R16, R15, PT ;  /* 0x0000000f1000720c */ /* 0x008fda0003f24070 */
[----:B------:R-:W-:-:S04]  /*0510*/  @P1 VIADD R13, R13, 0xffffffff ;  /* 0xffffffff0d0d1836 */ /* 0x000fc80000000000 */
[----:B------:R-:W-:-:S05]  /*0520*/  @P1 IMAD.IADD R19, R10, 0x1, R13 ;  /* 0x000000010a131824 */ /* 0x000fca00078e020d */
[----:B------:R-:W-:-:S04]  /*0530*/  @P1 IADD3 R18, P2, PT, R19, R2, RZ ;  /* 0x0000000213121210 */ /* 0x000fc80007f5e0ff */
[----:B------:R-:W-:-:S05]  /*0540*/  @P1 LEA.HI.X.SX32 R19, R19, R3, 0x1, P2 ;  /* 0x0000000313131211 */ /* 0x000fca00010f0eff */
[----:B------:R-:W3:Y:S01]  /*0550*/  @P1 LDG.E.U8 R21, desc[UR8][R18.64] ;  /* 0x0000000812151981 */ /* 0x000ee2000c1e1100 */
[----:B------:R-:W-:Y:S02]  /*0560*/  @P1 VIADD R11, R11, 0xffffffff ;  /* 0xffffffff0b0b1836 */ /* 0x000fe40000000000 */
[----:B------:R-:W-:Y:S02]  /*0570*/  @!P1 VIADD R12, R12, 0xffffffff ;  /* 0xffffffff0c0c9836 */ /* 0x000fe40000000000 */
[----:B------:R-:W-:Y:S02]  /*0580*/  @P1 IMAD.IADD R20, R10, 0x1, R11 ;  /* 0x000000010a141824 */ /* 0x000fe400078e020b */
[----:B------:R-:W-:-:S03]  /*0590*/  @!P1 IMAD.IADD R17, R9, 0x1, R12 ;  /* 0x0000000109119824 */ /* 0x000fc600078e020c */
[C---:B--2---:R-:W-:Y:S02]  /*05a0*/  @P1 IADD3 R14, P2, PT, R20.reuse, R4, RZ ;  /* 0x00000004140e1210 */ /* 0x044fe40007f5e0ff */
[C---:B------:R-:W-:Y:S02]  /*05b0*/  @!P1 IADD3 R16, P3, PT, R17.reuse, R2, RZ ;  /* 0x0000000211109210 */ /* 0x040fe40007f7e0ff */
[----:B------:R-:W-:Y:S02]  /*05c0*/  @P1 LEA.HI.X.SX32 R15, R20, R5, 0x1, P2 ;  /* 0x00000005140f1211 */ /* 0x000fe400010f0eff */
[----:B------:R-:W-:Y:S01]  /*05d0*/  @!P1 LEA.HI.X.SX32 R17, R17, R3, 0x1, P3 ;  /* 0x0000000311119211 */ /* 0x000fe200018f0eff */
[----:B------:R-:W-:Y:S02]  /*05e0*/  @!P1 VIADD R11, R11, 0xffffffff ;  /* 0xffffffff0b0b9836 */ /* 0x000fe40000000000 */
[----:B---3--:R3:W-:Y:S04]  /*05f0*/  @P1 STG.E.U8 desc[UR8][R14.64], R21 ;  /* 0x000000150e001986 */ /* 0x0087e8000c101108 */
[----:B------:R-:W2:Y:S01]  /*0600*/  @!P1 LDG.E.U8 R17, desc[UR8][R16.64] ;  /* 0x0000000810119981 */ /* 0x000ea2000c1e1100 */
[----:B------:R-:W-:Y:S01]  /*0610*/  @!P1 IMAD.IADD R19, R10, 0x1, R11 ;  /* 0x000000010a139824 */ /* 0x000fe200078e020b */
[----:B------:R-:W-:-:S04]  /*0620*/  @P1 ISETP.GT.AND P0, PT, R13, RZ, PT ;  /* 0x000000ff0d00120c */ /* 0x000fc80003f04270 */
[----:B------:R-:W-:-:S04]  /*0630*/  @!P1 IADD3 R18, P2, PT, R19, R4, RZ ;  /* 0x0000000413129210 */ /* 0x000fc80007f5e0ff */
[----:B------:R-:W-:-:S05]  /*0640*/  @!P1 LEA.HI.X.SX32 R19, R19, R5, 0x1, P2 ;  /* 0x0000000513139211 */ /* 0x000fca00010f0eff */
[----:B--2---:R3:W-:Y:S01]  /*0650*/  @!P1 STG.E.U8 desc[UR8][R18.64], R17 ;  /* 0x0000001112009986 */ /* 0x0047e2000c101108 */
[----:B------:R-:W-:Y:S05]  /*0660*/  @P0 BRA `(.L_x_1) ;  /* 0xfffffffc007c0947 */ /* 0x000fea000383ffff */
.L_x_0:
[----:B------:R-:W-:Y:S05]  /*0670*/  @!P0 BRA `(.L_x_2) ;  /* 0x0000000400108947 */ /* 0x000fea0003800000 */
[----:B---3--:R-:W3:Y:S01]  /*0680*/  LDC.64 R14, c[0x0][0x390] ;  /* 0x0000e400ff0e7b82 */ /* 0x008ee20000000a00 */
[C---:B------:R-:W-:Y:S02]  /*0690*/  IMAD.IADD R13, R10.reuse, 0x1, R13 ;  /* 0x000000010a0d7824 */ /* 0x040fe400078e020d */
[----:B--2---:R-:W-:-:S03]  /*06a0*/  IMAD.IADD R4, R10, 0x1, R11 ;  /* 0x000000010a047824 */ /* 0x004fc600078e020b */
[----:B------:R-:W-:Y:S02]  /*06b0*/  ISETP.GT.AND P0, PT, R13, R10, PT ;  /* 0x0000000a0d00720c */ /* 0x000fe40003f04270 */
[----:B-1----:R-:W1:Y:S01]  /*06c0*/  LDC.64 R2, c[0x0][0x380] ;  /* 0x0000e000ff027b82 */ /* 0x002e620000000a00 */
[----:B---3--:R-:W-:-:S04]  /*06d0*/  IADD3 R14, P1, PT, R4, R14, RZ ;  /* 0x0000000e040e7210 */ /* 0x008fc80007f3e0ff */
[----:B------:R-:W-:Y:S02]  /*06e0*/  LEA.HI.X.SX32 R15, R4, R15, 0x1, P1 ;  /* 0x0000000f040f7211 */ /* 0x000fe400008f0eff */
[----:B-1----:R-:W-:-:S04]  /*06f0*/  IADD3 R16, P2, PT, R13, R2, RZ ;  /* 0x000000020d107210 */ /* 0x002fc80007f5e0ff */
[----:B------:R-:W-:Y:S01]  /*0700*/  LEA.HI.X.SX32 R17, R13, R3, 0x1, P2 ;  /* 0x000000030d117211 */ /* 0x000fe200010f0eff */
[----:B------:R-:W-:Y:S08]  /*0710*/  @!P0 BRA `(.L_x_3) ;  /* 0x0000000000b88947 */ /* 0x000ff00003800000 */
[----:B------:R-:W-:Y:S01]  /*0720*/  IMAD.IADD R2, R13, 0x1, -R10 ;  /* 0x000000010d027824 */ /* 0x000fe200078e0a0a */
[----:B------:R-:W-:-:S04]  /*0730*/  PLOP3.LUT P0, PT, PT, PT, PT, 0x80, 0x8 ;  /* 0x000000000008781c */ /* 0x000fc80003f0f070 */
[----:B------:R-:W-:-:S13]  /*0740*/  ISETP.GT.AND P1, PT, R2, 0x3, PT ;  /* 0x000000030200780c */ /* 0x000fda0003f24270 */
[----:B------:R-:W-:Y:S05]  /*0750*/  @!P1 BRA `(.L_x_4) ;  /* 0x0000000000589947 */ /* 0x000fea0003800000 */
[----:B------:R-:W-:Y:S01]  /*0760*/  PLOP3.LUT P0, PT, PT, PT, PT, 0x8, 0x80 ;  /* 0x000000000080781c */ /* 0x000fe20003f0e170 */
[----:B------:R-:W-:-:S12]  /*0770*/  VIADD R18, R10, 0x3 ;  /* 0x000000030a127836 */ /* 0x000fd80000000000 */
.L_x_5:
[----:B------:R-:W-:Y:S02]  /*0780*/  IMAD.MOV.U32 R2, RZ, RZ, R16 ;  /* 0x000000ffff027224 */ /* 0x000fe400078e0010 */
[----:B------:R-:W-:-:S05]  /*0790*/  IMAD.MOV.U32 R3, RZ, RZ, R17 ;  /* 0x000000ffff037224 */ /* 0x000fca00078e0011 */
[----:B0-----:R-:W2:Y:S01]  /*07a0*/  LDG.E.U8 R17, desc[UR8][R2.64+-0x1] ;  /* 0xffffff0802117981 */ /* 0x001ea2000c1e1100 */
[----:B-1----:R-:W-:Y:S02]  /*07b0*/  IMAD.MOV.U32 R4, RZ, RZ, R14 ;  /* 0x000000ffff047224 */ /* 0x002fe400078e000e */
[----:B------:R-:W-:-:S05]  /*07c0*/  IMAD.MOV.U32 R5, RZ, RZ, R15 ;  /* 0x000000ffff057224 */ /* 0x000fca00078e000f */
[----:B--2---:R0:W-:Y:S04]  /*07d0*/  STG.E.U8 desc[UR8][R4.64+-0x1], R17 ;  /* 0xffffff1104007986 */ /* 0x0041e8000c101108 */
[----:B------:R-:W2:Y:S04]  /*07e0*/  LDG.E.U8 R19, desc[UR8][R2.64+-0x2] ;  /* 0xfffffe0802137981 */ /* 0x000ea8000c1e1100 */
[----:B--2---:R1:W-:Y:S04]  /*07f0*/  STG.E.U8 desc[UR8][R4.64+-0x2], R19 ;  /* 0xfffffe1304007986 */ /* 0x0043e8000c101108 */
[----:B------:R-:W2:Y:S01]  /*0800*/  LDG.E.U8 R21, desc[UR8][R2.64+-0x3] ;  /* 0xfffffd0802157981 */ /* 0x000ea2000c1e1100 */
[----:B------:R-:W-:-:S05]  /*0810*/  VIADD R13, R13, 0xfffffffc ;  /* 0xfffffffc0d0d7836 */ /* 0x000fca0000000000 */
[----:B------:R-:W-:Y:S01]  /*0820*/  ISETP.GT.AND P1, PT, R13, R18, PT ;  /* 0x000000120d00720c */ /* 0x000fe20003f24270 */
[----:B--2---:R1:W-:Y:S04]  /*0830*/  STG.E.U8 desc[UR8][R4.64+-0x3], R21 ;  /* 0xfffffd1504007986 */ /* 0x0043e8000c101108 */
[----:B------:R-:W2:Y:S01]  /*0840*/  LDG.E.U8 R23, desc[UR8][R2.64+-0x4] ;  /* 0xfffffc0802177981 */ /* 0x000ea2000c1e1100 */
[----:B------:R-:W-:Y:S01]  /*0850*/  IADD3 R16, P2, PT, R2, -0x4, RZ ;  /* 0xfffffffc02107810 */ /* 0x000fe20007f5e0ff */
[----:B------:R-:W-:Y:S01]  /*0860*/  VIADD R11, R11, 0xfffffffc ;  /* 0xfffffffc0b0b7836 */ /* 0x000fe20000000000 */
[----:B------:R-:W-:Y:S02]  /*0870*/  IADD3 R14, P3, PT, R4, -0x4, RZ ;  /* 0xfffffffc040e7810 */ /* 0x000fe40007f7e0ff */
[----:B0-----:R-:W-:-:S02]  /*0880*/  IADD3.X R17, PT, PT, R3, -0x1, RZ, P2, !PT ;  /* 0xffffffff03117810 */ /* 0x001fc400017fe4ff */
[----:B------:R-:W-:Y:S01]  /*0890*/  IADD3.X R15, PT, PT, R5, -0x1, RZ, P3, !PT ;  /* 0xffffffff050f7810 */ /* 0x000fe20001ffe4ff */
[----:B--2---:R1:W-:Y:S01]  /*08a0*/  STG.E.U8 desc[UR8][R4.64+-0x4], R23 ;  /* 0xfffffc1704007986 */ /* 0x0043e2000c101108 */
[----:B------:R-:W-:Y:S07]  /*08b0*/  @P1 BRA `(.L_x_5) ;  /* 0xfffffffc00b01947 */ /* 0x000fee000383ffff */
.L_x_4:
[----:B------:R-:W-:-:S05]  /*08c0*/  IMAD.IADD R2, R13, 0x1, -R10 ;  /* 0x000000010d027824 */ /* 0x000fca00078e0a0a */
[----:B------:R-:W-:-:S13]  /*08d0*/  ISETP.GT.AND P1, PT, R2, 0x1, PT ;  /* 0x000000010200780c */ /* 0x000fda0003f24270 */
[----:B------:R-:W-:Y:S05]  /*08e0*/  @!P1 BRA `(.L_x_6) ;  /* 0x00000000003c9947 */ /* 0x000fea0003800000 */
[----:B------:R-:W-:Y:S02]  /*08f0*/  IMAD.MOV.U32 R2, RZ, RZ, R16 ;  /* 0x000000ffff027224 */ /* 0x000fe400078e0010 */
[----:B------:R-:W-:-:S05]  /*0900*/  IMAD.MOV.U32 R3, RZ, RZ, R17 ;  /* 0x000000ffff037224 */ /* 0x000fca00078e0011 */
[----:B01----:R-:W2:Y:S01]  /*0910*/  LDG.E.U8 R19, desc[UR8][R2.64+-0x1] ;  /* 0xffffff0802137981 */ /* 0x003ea2000c1e1100 */
[----:B------:R-:W-:Y:S02]  /*0920*/  IMAD.MOV.U32 R4, RZ, RZ, R14 ;  /* 0x000000ffff047224 */ /* 0x000fe400078e000e */
[----:B------:R-:W-:-:S05]  /*0930*/  IMAD.MOV.U32 R5, RZ, RZ, R15 ;  /* 0x000000ffff057224 */ /* 0x000fca00078e000f */
[----:B--2---:R2:W-:Y:S04]  /*0940*/  STG.E.U8 desc[UR8][R4.64+-0x1], R19 ;  /* 0xffffff1304007986 */ /* 0x0045e8000c101108 */
[----:B------:R-:W3:Y:S01]  /*0950*/  LDG.E.U8 R21, desc[UR8][R2.64+-0x2] ;  /* 0xfffffe0802157981 */ /* 0x000ee2000c1e1100 */
[----:B------:R-:W-:Y:S01]  /*0960*/  IADD3 R16, P1, PT, R16, -0x2, RZ ;  /* 0xfffffffe10107810 */ /* 0x000fe20007f3e0ff */
[----:B------:R-:W-:Y:S01]  /*0970*/  VIADD R13, R13, 0xfffffffe ;  /* 0xfffffffe0d0d7836 */ /* 0x000fe20000000000 */
[----:B------:R-:W-:Y:S01]  /*0980*/  IADD3 R14, P2, PT, R14, -0x2, RZ ;  /* 0xfffffffe0e0e7810 */ /* 0x000fe20007f5e0ff */
[----:B------:R-:W-:Y:S01]  /*0990*/  VIADD R11, R11, 0xfffffffe ;  /* 0xfffffffe0b0b7836 */ /* 0x000fe20000000000 */
[----:B------:R-:W-:Y:S02]  /*09a0*/  PLOP3.LUT P0, PT, PT, PT, PT, 0x8, 0x80 ;  /* 0x000000000080781c */ /* 0x000fe40003f0e170 */
[----:B------:R-:W-:-:S02]  /*09b0*/  IADD3.X R17, PT, PT, R17, -0x1, RZ, P1, !PT ;  /* 0xffffffff11117810 */ /* 0x000fc40000ffe4ff */
[----:B------:R-:W-:Y:S01]  /*09c0*/  IADD3.X R15, PT, PT, R15, -0x1, RZ, P2, !PT ;  /* 0xffffffff0f0f7810 */ /* 0x000fe200017fe4ff */
[----:B---3--:R2:W-:Y:S08]  /*09d0*/  STG.E.U8 desc[UR8][R4.64+-0x2], R21 ;  /* 0xfffffe1504007986 */ /* 0x0085f0000c101108 */
.L_x_6:
[----:B------:R-:W-:-:S13]  /*09e0*/  ISETP.NE.OR P0, PT, R13, R10, P0 ;  /* 0x0000000a0d00720c */ /* 0x000fda0000705670 */
[----:B------:R-:W-:Y:S05]  /*09f0*/  @!P0 BRA `(.L_x_2) ;  /* 0x0000000000308947 */ /* 0x000fea0003800000 */
.L_x_3:
[----:B012-4-:R0:W2:Y:S01]  /*0a00*/  LDG.E.U8 R5, desc[UR8][R16.64+-0x1] ;  /* 0xffffff0810057981 */ /* 0x0170a2000c1e1100 */
[----:B------:R-:W-:Y:S02]  /*0a10*/  VIADD R13, R13, 0xffffffff ;  /* 0xffffffff0d0d7836 */ /* 0x000fe40000000000 */
[----:B------:R-:W-:Y:S01]  /*0a20*/  IMAD.MOV.U32 R2, RZ, RZ, R14 ;  /* 0x000000ffff027224 */ /* 0x000fe200078e000e */
[----:B------:R-:W-:Y:S01]  /*0a30*/  IADD3 R14, P2, PT, R14, -0x1, RZ ;  /* 0xffffffff0e0e7810 */ /* 0x000fe20007f5e0ff */
[----:B------:R-:W-:Y:S01]  /*0a40*/  IMAD.MOV.U32 R3, RZ, RZ, R15 ;  /* 0x000000ffff037224 */ /* 0x000fe200078e000f */
[----:B------:R-:W-:Y:S01]  /*0a50*/  ISETP.NE.AND P0, PT, R10, R13, PT ;  /* 0x0000000d0a00720c */ /* 0x000fe20003f05270 */
[----:B------:R-:W-:Y:S01]  /*0a60*/  VIADD R11, R11, 0xffffffff ;  /* 0xffffffff0b0b7836 */ /* 0x000fe20000000000 */
[----:B------:R-:W-:Y:S02]  /*0a70*/  IADD3.X R15, PT, PT, R15, -0x1, RZ, P2, !PT ;  /* 0xffffffff0f0f7810 */ /* 0x000fe400017fe4ff */
[----:B0-----:R-:W-:-:S04]  /*0a80*/  IADD3 R16, P1, PT, R16, -0x1, RZ ;  /* 0xffffffff10107810 */ /* 0x001fc80007f3e0ff */
[----:B------:R-:W-:Y:S01]  /*0a90*/  IADD3.X R17, PT, PT, R17, -0x1, RZ, P1, !PT ;  /* 0xffffffff11117810 */ /* 0x000fe20000ffe4ff */
[----:B--2---:R4:W-:Y:S04]  /*0aa0*/  STG.E.U8 desc[UR8][R2.64+-0x1], R5 ;  /* 0xffffff0502007986 */ /* 0x0049e8000c101108 */
[----:B------:R-:W-:Y:S05]  /*0ab0*/  @P0 BRA `(.L_x_3) ;  /* 0xfffffffc00d00947 */ /* 0x000fea000383ffff */
.L_x_2:
[----:B------:R-:W-:-:S13]  /*0ac0*/  ISETP.GT.AND P0, PT, R12, RZ, PT ;  /* 0x000000ff0c00720c */ /* 0x000fda0003f04270 */
[----:B------:R-:W-:Y:S05]  /*0ad0*/  @!P0 BRA `(.L_x_7) ;  /* 0x0000000400048947 */ /* 0x000fea0003800000 */
[----:B-1--4-:R-:W1:Y:S01]  /*0ae0*/  LDC.64 R2, c[0x0][0x390] ;  /* 0x0000e400ff027b82 */ /* 0x012e620000000a00 */
[----:B------:R-:W-:Y:S02]  /*0af0*/  IMAD.IADD R12, R9, 0x1, R12 ;  /* 0x00000001090c7824 */ /* 0x000fe400078e020c */
[----:B------:R-:W-:-:S03]  /*0b00*/  IMAD.IADD R11, R10, 0x1, R11 ;  /* 0x000000010a0b7824 */ /* 0x000fc600078e020b */
[----:B------:R-:W-:Y:S02]  /*0b10*/  ISETP.GT.AND P0, PT, R12, R9, PT ;  /* 0x000000090c00720c */ /* 0x000fe40003f04270 */
[----:B---3--:R-:W3:Y:S01]  /*0b20*/  LDC.64 R14, c[0x0][0x380] ;  /* 0x0000e000ff0e7b82 */ /* 0x008ee20000000a00 */
[----:B-1----:R-:W-:-:S04]  /*0b30*/  IADD3 R10, P2, PT, R11, R2, RZ ;  /* 0x000000020b0a7210 */ /* 0x002fc80007f5e0ff */
[----:B------:R-:W-:Y:S02]  /*0b40*/  LEA.HI.X.SX32 R11, R11, R3, 0x1, P2 ;  /* 0x000000030b0b7211 */ /* 0x000fe400010f0eff */
[----:B---3--:R-:W-:-:S04]  /*0b50*/  IADD3 R14, P1, PT, R12, R14, RZ ;  /* 0x0000000e0c0e7210 */ /* 0x008fc80007f3e0ff */
        /* <DEDUP_REMOVED lines=8> */
.L_x_10:
[----:B------:R-:W-:Y:S02]  /*0be0*/  IMAD.MOV.U32 R2, RZ, RZ, R14 ;  /* 0x000000ffff027224 */ /* 0x000fe400078e000e */
[----:B------:R-:W-:-:S05]  /*0bf0*/  IMAD.MOV.U32 R3, RZ, RZ, R15 ;  /* 0x000000ffff037224 */ /* 0x000fca00078e000f */
[----:B01----:R-:W3:Y:S01]  /*0c00*/  LDG.E.U8 R13, desc[UR8][R2.64+-0x1] ;  /* 0xffffff08020d7981 */ /* 0x003ee2000c1e1100 */
[----:B--2---:R-:W-:Y:S02]  /*0c10*/  IMAD.MOV.U32 R4, RZ, RZ, R10 ;  /* 0x000000ffff047224 */ /* 0x004fe400078e000a */
[----:B------:R-:W-:-:S05]  /*0c20*/  IMAD.MOV.U32 R5, RZ, RZ, R11 ;  /* 0x000000ffff057224 */ /* 0x000fca00078e000b */
[----:B---3--:R1:W-:Y:S04]  /*0c30*/  STG.E.U8 desc[UR8][R4.64+-0x1], R13 ;  /* 0xffffff0d04007986 */ /* 0x0083e8000c101108 */
[----:B------:R-:W2:Y:S04]  /*0c40*/  LDG.E.U8 R17, desc[UR8][R2.64+-0x2] ;  /* 0xfffffe0802117981 */ /* 0x000ea8000c1e1100 */
[----:B--2---:R1:W-:Y:S04]  /*0c50*/  STG.E.U8 desc[UR8][R4.64+-0x2], R17 ;  /* 0xfffffe1104007986 */ /* 0x0043e8000c101108 */
[----:B------:R-:W2:Y:S01]  /*0c60*/  LDG.E.U8 R19, desc[UR8][R2.64+-0x3] ;  /* 0xfffffd0802137981 */ /* 0x000ea2000c1e1100 */
[----:B------:R-:W-:-:S05]  /*0c70*/  VIADD R12, R12, 0xfffffffc ;  /* 0xfffffffc0c0c7836 */ /* 0x000fca0000000000 */
[----:B------:R-:W-:Y:S01]  /*0c80*/  ISETP.GT.AND P1, PT, R12, R23, PT ;  /* 0x000000170c00720c */ /* 0x000fe20003f24270 */
[----:B--2---:R1:W-:Y:S04]  /*0c90*/  STG.E.U8 desc[UR8][R4.64+-0x3], R19 ;  /* 0xfffffd1304007986 */ /* 0x0043e8000c101108 */
[----:B------:R-:W2:Y:S01]  /*0ca0*/  LDG.E.U8 R21, desc[UR8][R2.64+-0x4] ;  /* 0xfffffc0802157981 */ /* 0x000ea2000c1e1100 */
[----:B------:R-:W-:Y:S02]  /*0cb0*/  IADD3 R14, P2, PT, R2, -0x4, RZ ;  /* 0xfffffffc020e7810 */ /* 0x000fe40007f5e0ff */
[----:B------:R-:W-:Y:S02]  /*0cc0*/  IADD3 R10, P3, PT, R4, -0x4, RZ ;  /* 0xfffffffc040a7810 */ /* 0x000fe40007f7e0ff */
[----:B------:R-:W-:-:S02]  /*0cd0*/  IADD3.X R15, PT, PT, R3, -0x1, RZ, P2, !PT ;  /* 0xffffffff030f7810 */ /* 0x000fc400017fe4ff */
[----:B------:R-:W-:Y:S01]  /*0ce0*/  IADD3.X R11, PT, PT, R5, -0x1, RZ, P3, !PT ;  /* 0xffffffff050b7810 */ /* 0x000fe20001ffe4ff */
[----:B--2---:R1:W-:Y:S01]  /*0cf0*/  STG.E.U8 desc[UR8][R4.64+-0x4], R21 ;  /* 0xfffffc1504007986 */ /* 0x0043e2000c101108 */
[----:B------:R-:W-:Y:S07]  /*0d00*/  @P1 BRA `(.L_x_10) ;  /* 0xfffffffc00b41947 */ /* 0x000fee000383ffff */
.L_x_9:
[----:B------:R-:W-:-:S05]  /*0d10*/  IMAD.IADD R2, R12, 0x1, -R9 ;  /* 0x000000010c027824 */ /* 0x000fca00078e0a09 */
[----:B------:R-:W-:-:S13]  /*0d20*/  ISETP.GT.AND P1, PT, R2, 0x1, PT ;  /* 0x000000010200780c */ /* 0x000fda0003f24270 */
[----:B------:R-:W-:Y:S05]  /*0d30*/  @!P1 BRA `(.L_x_11) ;  /* 0x0000000000389947 */ /* 0x000fea0003800000 */
[----:B------:R-:W-:Y:S02]  /*0d40*/  IMAD.MOV.U32 R2, RZ, RZ, R14 ;  /* 0x000000ffff027224 */ /* 0x000fe400078e000e */
[----:B------:R-:W-:-:S05]  /*0d50*/  IMAD.MOV.U32 R3, RZ, RZ, R15 ;  /* 0x000000ffff037224 */ /* 0x000fca00078e000f */
[----:B01----:R-:W3:Y:S01]  /*0d60*/  LDG.E.U8 R13, desc[UR8][R2.64+-0x1] ;  /* 0xffffff08020d7981 */ /* 0x003ee2000c1e1100 */
[----:B--2---:R-:W-:Y:S02]  /*0d70*/  IMAD.MOV.U32 R4, RZ, RZ, R10 ;  /* 0x000000ffff047224 */ /* 0x004fe400078e000a */
[----:B------:R-:W-:-:S05]  /*0d80*/  IMAD.MOV.U32 R5, RZ, RZ, R11 ;  /* 0x000000ffff057224 */ /* 0x000fca00078e000b */
[----:B---3--:R3:W-:Y:S04]  /*0d90*/  STG.E.U8 desc[UR8][R4.64+-0x1], R13 ;  /* 0xffffff0d04007986 */ /* 0x0087e8000c101108 */
[----:B------:R-:W2:Y:S01]  /*0da0*/  LDG.E.U8 R17, desc[UR8][R2.64+-0x2] ;  /* 0xfffffe0802117981 */ /* 0x000ea2000c1e1100 */
[----:B------:R-:W-:Y:S01]  /*0db0*/  IADD3 R14, P1, PT, R14, -0x2, RZ ;  /* 0xfffffffe0e0e7810 */ /* 0x000fe20007f3e0ff */
[----:B------:R-:W-:Y:S01]  /*0dc0*/  VIADD R12, R12, 0xfffffffe ;  /* 0xfffffffe0c0c7836 */ /* 0x000fe20000000000 */
[----:B------:R-:W-:Y:S02]  /*0dd0*/  IADD3 R10, P2, PT, R10, -0x2, RZ ;  /* 0xfffffffe0a0a7810 */ /* 0x000fe40007f5e0ff */
[----:B------:R-:W-:Y:S02]  /*0de0*/  PLOP3.LUT P0, PT, PT, PT, PT, 0x8, 0x80 ;  /* 0x000000000080781c */ /* 0x000fe40003f0e170 */
[----:B------:R-:W-:-:S02]  /*0df0*/  IADD3.X R15, PT, PT, R15, -0x1, RZ, P1, !PT ;  /* 0xffffffff0f0f7810 */ /* 0x000fc40000ffe4ff */
[----:B------:R-:W-:Y:S01]  /*0e00*/  IADD3.X R11, PT, PT, R11, -0x1, RZ, P2, !PT ;  /* 0xffffffff0b0b7810 */ /* 0x000fe200017fe4ff */
[----:B--2---:R3:W-:Y:S08]  /*0e10*/  STG.E.U8 desc[UR8][R4.64+-0x2], R17 ;  /* 0xfffffe1104007986 */ /* 0x0047f0000c101108 */
.L_x_11:
[----:B------:R-:W-:-:S13]  /*0e20*/  ISETP.NE.OR P0, PT, R12, R9, P0 ;  /* 0x000000090c00720c */ /* 0x000fda0000705670 */
[----:B------:R-:W-:Y:S05]  /*0e30*/  @!P0 BRA `(.L_x_7) ;  /* 0x00000000002c8947 */ /* 0x000fea0003800000 */
.L_x_8:
[----:B0123--:R0:W2:Y:S01]  /*0e40*/  LDG.E.U8 R5, desc[UR8][R14.64+-0x1] ;  /* 0xffffff080e057981 */ /* 0x00f0a2000c1e1100 */
[----:B------:R-:W-:Y:S02]  /*0e50*/  VIADD R12, R12, 0xffffffff ;  /* 0xffffffff0c0c7836 */ /* 0x000fe40000000000 */
[----:B------:R-:W-:Y:S01]  /*0e60*/  IMAD.MOV.U32 R2, RZ, RZ, R10 ;  /* 0x000000ffff027224 */ /* 0x000fe200078e000a */
[----:B------:R-:W-:Y:S01]  /*0e70*/  IADD3 R10, P2, PT, R10, -0x1, RZ ;  /* 0xffffffff0a0a7810 */ /* 0x000fe20007f5e0ff */
[----:B------:R-:W-:Y:S01]  /*0e80*/  IMAD.MOV.U32 R3, RZ, RZ, R11 ;  /* 0x000000ffff037224 */ /* 0x000fe200078e000b */
[----:B------:R-:W-:Y:S02]  /*0e90*/  ISETP.NE.AND P0, PT, R12, R9, PT ;  /* 0x000000090c00720c */ /* 0x000fe40003f05270 */
[----:B------:R-:W-:Y:S02]  /*0ea0*/  IADD3.X R11, PT, PT, R11, -0x1, RZ, P2, !PT ;  /* 0xffffffff0b0b7810 */ /* 0x000fe400017fe4ff */
[----:B0-----:R-:W-:-:S04]  /*0eb0*/  IADD3 R14, P1, PT, R14, -0x1, RZ ;  /* 0xffffffff0e0e7810 */ /* 0x001fc80007f3e0ff */
[----:B------:R-:W-:Y:S01]  /*0ec0*/  IADD3.X R15, PT, PT, R15, -0x1, RZ, P1, !PT ;  /* 0xffffffff0f0f7810 */ /* 0x000fe20000ffe4ff */
[----:B--2---:R0:W-:Y:S04]  /*0ed0*/  STG.E.U8 desc[UR8][R2.64+-0x1], R5 ;  /* 0xffffff0502007986 */ /* 0x0041e8000c101108 */
[----:B------:R-:W-:Y:S05]  /*0ee0*/  @P0 BRA `(.L_x_8) ;  /* 0xfffffffc00d40947 */ /* 0x000fea000383ffff */
.L_x_7:
[----:B------:R-:W-:-:S05]  /*0ef0*/  VIADD R7, R7, 0x1 ;  /* 0x0000000107077836 */ /* 0x000fca0000000000 */
[----:B------:R-:W-:-:S13]  /*0f00*/  ISETP.NE.AND P0, PT, R6, R7, PT ;  /* 0x000000070600720c */ /* 0x000fda0003f05270 */
[----:B------:R-:W-:Y:S05]  /*0f10*/  @P0 BRA `(.L_x_12) ;  /* 0xfffffff000840947 */ /* 0x000fea000383ffff */
[----:B0-----:R-:W-:Y:S05]  /*0f20*/  EXIT ;  /* 0x000000000000794d */ /* 0x001fea0003800000 */
.L_x_13:
[----:B------:R-:W-:-:S00]  /*0f30*/  BRA `(.L_x_13) ;  /* 0xfffffffc00fc7947 */ /* 0x000fc0000383ffff */
[----:B------:R-:W-:-:S00]  /*0f40*/  NOP ;  /* 0x0000000000007918 */ /* 0x000fc00000000000 */
        /* <DEDUP_REMOVED lines=11> */
.L_x_18:


//--------------------- .text.SelectColorBytes    --------------------------
	.section	.text.SelectColorBytes,"ax",@progbits
	.align	128
.text.SelectColorBytes:
        .type           SelectColorBytes,@function
        .size           SelectColorBytes,(.L_x_19 - SelectColorBytes)
        .other          SelectColorBytes,@"STO_CUDA_ENTRY STV_DEFAULT"
SelectColorBytes:
[----:B------:R-:W-:Y:S01]  /*0000*/  LDC R1, c[0x0][0x37c] ;  /* 0x0000df00ff017b82 */ /* 0x000fe20000000800 */
[----:B------:R-:W0:Y:S07]  /*0010*/  S2R R13, SR_CTAID.X ;  /* 0x00000000000d7919 */ /* 0x000e2e0000002500 */
[----:B------:R-:W1:Y:S01]  /*0020*/  LDC R0, c[0x0][0x3ac] ;  /* 0x0000eb00ff007b82 */ /* 0x000e620000000800 */
[----:B------:R-:W2:Y:S01]  /*0030*/  LDCU UR4, c[0x0][0x360] ;  /* 0x00006c00ff0477ac */ /* 0x000ea20008000800 */
[----:B------:R-:W3:Y:S01]  /*0040*/  S2R R2, SR_TID.X ;  /* 0x0000000000027919 */ /* 0x000ee20000002100 */
[----:B------:R-:W4:Y:S01]  /*0050*/  LDCU UR5, c[0x0][0x3a0] ;  /* 0x00007400ff0577ac */ /* 0x000f220008000800 */
[----:B--2---:R-:W-:Y:S01]  /*0060*/  ULOP3.LUT UR4, UR4, 0xffff, URZ, 0xc0, !UPT ;  /* 0x0000ffff04047892 */ /* 0x004fe2000f8ec0ff */
[----:B-1----:R-:W-:-:S04]  /*0070*/  IMAD R0, R0, R0, RZ ;  /* 0x0000000000007224 */ /* 0x002fc800078e02ff */
[----:B----4-:R-:W-:Y:S01]  /*0080*/  IMAD R4, R0, UR5, RZ ;  /* 0x0000000500047c24 */ /* 0x010fe2000f8e02ff */
[----:B0-----:R-:W-:Y:S02]  /*0090*/  LOP3.LUT R13, R13, 0xffff, RZ, 0xc0, !PT ;  /* 0x0000ffff0d0d7812 */ /* 0x001fe400078ec0ff */
[----:B---3--:R-:W-:-:S05]  /*00a0*/  LOP3.LUT R2, R2, 0xffff, RZ, 0xc0, !PT ;  /* 0x0000ffff02027812 */ /* 0x008fca00078ec0ff */
[----:B------:R-:W-:-:S05]  /*00b0*/  IMAD R13, R13, UR4, R2 ;  /* 0x000000040d0d7c24 */ /* 0x000fca000f8e0202 */
[----:B------:R-:W-:-:S13]  /*00c0*/  ISETP.GT.AND P0, PT, R4, R13, PT ;  /* 0x0000000d0400720c */ /* 0x000fda0003f04270 */
[----:B------:R-:W-:Y:S05]  /*00d0*/  @!P0 EXIT ;  /* 0x000000000000894d */ /* 0x000fea0003800000 */
[----:B------:R-:W-:Y:S01]  /*00e0*/  IABS R5, R0 ;  /* 0x0000000000057213 */ /* 0x000fe20000000000 */
[----:B------:R-:W0:Y:S01]  /*00f0*/  LDC R10, c[0x0][0x3a4] ;  /* 0x0000e900ff0a7b82 */ /* 0x000e220000000800 */
[----:B------:R-:W1:Y:S02]  /*0100*/  LDCU UR8, c[0x0][0x3b0] ;  /* 0x00007600ff0877ac */ /* 0x000e640008000800 */
[----:B------:R-:W2:Y:S01]  /*0110*/  I2F.RP R7, R5 ;  /* 0x0000000500077306 */ /* 0x000ea20000209400 */
[----:B------:R-:W3:Y:S04]  /*0120*/  LDCU.64 UR10, c[0x0][0x380] ;  /* 0x00007000ff0a77ac */ /* 0x000ee80008000a00 */
[----:B------:R-:W4:Y:S01]  /*0130*/  LDC R6, c[0x0][0x3ac] ;  /* 0x0000eb00ff067b82 */ /* 0x000f220000000800 */
[----:B------:R-:W5:Y:S01]  /*0140*/  LDCU UR5, c[0x0][0x370] ;  /* 0x00006e00ff0577ac */ /* 0x000f620008000800 */
[----:B------:R-:W0:Y:S01]  /*0150*/  LDCU.64 UR6, c[0x0][0x358] ;  /* 0x00006b00ff0677ac */ /* 0x000e220008000a00 */
[----:B------:R-:W0:Y:S01]  /*0160*/  LDCU UR9, c[0x0][0x3a4] ;  /* 0x00007480ff0977ac */ /* 0x000e220008000800 */
[----:B--2---:R-:W2:Y:S01]  /*0170*/  MUFU.RCP R7, R7 ;  /* 0x0000000700077308 */ /* 0x004ea20000001000 */
[----:B------:R-:W0:Y:S01]  /*0180*/  LDCU.64 UR12, c[0x0][0x390] ;  /* 0x00007200ff0c77ac */ /* 0x000e220008000a00 */
[----:B-----5:R-:W-:-:S04]  /*0190*/  ULOP3.LUT UR5, UR5, 0xffff, URZ, 0xc0, !UPT ;  /* 0x0000ffff05057892 */ /* 0x020fc8000f8ec0ff */
[----:B------:R-:W-:Y:S01]  /*01a0*/  UIMAD UR4, UR4, UR5, URZ ;  /* 0x00000005040472a4 */ /* 0x000fe2000f8e02ff */
[----:B--2---:R-:W-:Y:S02]  /*01b0*/  VIADD R2, R7, 0xffffffe ;  /* 0x0ffffffe07027836 */ /* 0x004fe40000000000 */
[----:B-1----:R-:W-:Y:S02]  /*01c0*/  IMAD R7, RZ, RZ, -UR8 ;  /* 0x80000008ff077e24 */ /* 0x002fe4000f8e02ff */
[----:B------:R1:W2:Y:S02]  /*01d0*/  F2I.FTZ.U32.TRUNC.NTZ R3, R2 ;  /* 0x0000000200037305 */ /* 0x0002a4000021f000 */
[----:B0-----:R-:W-:Y:S02]  /*01e0*/  IMAD R7, R7, 0x2, R10 ;  /* 0x0000000207077824 */ /* 0x001fe400078e020a */
[----:B-1----:R-:W-:Y:S02]  /*01f0*/  IMAD.MOV.U32 R2, RZ, RZ, RZ ;  /* 0x000000ffff027224 */ /* 0x002fe400078e00ff */
[----:B--2---:R-:W-:-:S04]  /*0200*/  IMAD.MOV R8, RZ, RZ, -R3 ;  /* 0x000000ffff087224 */ /* 0x004fc800078e0a03 */
[----:B------:R-:W-:Y:S01]  /*0210*/  IMAD R9, R8, R5, RZ ;  /* 0x0000000508097224 */ /* 0x000fe200078e02ff */
[----:B---3--:R-:W-:-:S03]  /*0220*/  IADD3 R8, P0, PT, R13, UR10, RZ ;  /* 0x0000000a0d087c10 */ /* 0x008fc6000ff1e0ff */
[----:B------:R-:W-:Y:S01]  /*0230*/  IMAD.HI.U32 R2, R3, R9, R2 ;  /* 0x0000000903027227 */ /* 0x000fe200078e0002 */
[----:B----4-:R-:W-:-:S09]  /*0240*/  LEA.HI.X.SX32 R9, R13, UR11, 0x1, P0 ;  /* 0x0000000b0d097c11 */ /* 0x010fd200080f0eff */
.L_x_14:
[----:B0-----:R-:W-:Y:S02]  /*0250*/  IABS R15, R7 ;  /* 0x00000007000f7213 */ /* 0x001fe40000000000 */
[----:B------:R-:W-:Y:S02]  /*0260*/  IABS R11, R13 ;  /* 0x0000000d000b7213 */ /* 0x000fe40000000000 */
[----:B------:R-:W0:Y:S01]  /*0270*/  I2F.RP R3, R15 ;  /* 0x0000000f00037306 */ /* 0x000e220000209400 */
[----:B------:R-:W-:Y:S02]  /*0280*/  IABS R10, R0 ;  /* 0x00000000000a7213 */ /* 0x000fe40000000000 */
[----:B------:R-:W-:Y:S01]  /*0290*/  IABS R14, R6 ;  /* 0x00000006000e7213 */ /* 0x000fe20000000000 */
[----:B------:R-:W-:Y:S01]  /*02a0*/  IMAD.HI.U32 R2, R2, R11, RZ ;  /* 0x0000000b02027227 */ /* 0x000fe200078e00ff */
[-C--:B------:R-:W-:Y:S02]  /*02b0*/  IABS R12, R0.reuse ;  /* 0x00000000000c7213 */ /* 0x080fe40000000000 */
[C---:B------:R-:W-:Y:S01]  /*02c0*/  LOP3.LUT R16, R13.reuse, R0, RZ, 0x3c, !PT ;  /* 0x000000000d107212 */ /* 0x040fe200078e3cff */
[----:B------:R-:W-:Y:S01]  /*02d0*/  IMAD.MOV R10, RZ, RZ, -R10 ;  /* 0x000000ffff0a7224 */ /* 0x000fe200078e0a0a */
[----:B------:R-:W1:Y:S01]  /*02e0*/  I2F.RP R17, R14 ;  /* 0x0000000e00117306 */ /* 0x000e620000209400 */
[----:B------:R-:W-:-:S02]  /*02f0*/  ISETP.GE.AND P4, PT, R13, RZ, PT ;  /* 0x000000ff0d00720c */ /* 0x000fc40003f86270 */
[----:B------:R-:W-:Y:S01]  /*0300*/  IMAD R10, R2, R10, R11 ;  /* 0x0000000a020a7224 */ /* 0x000fe200078e020b */
[----:B------:R-:W-:-:S04]  /*0310*/  ISETP.GE.AND P2, PT, R16, RZ, PT ;  /* 0x000000ff1000720c */ /* 0x000fc80003f46270 */
[----:B0-----:R-:W0:Y:S01]  /*0320*/  MUFU.RCP R3, R3 ;  /* 0x0000000300037308 */ /* 0x001e220000001000 */
[----:B------:R-:W-:-:S07]  /*0330*/  ISETP.GT.U32.AND P1, PT, R5, R10, PT ;  /* 0x0000000a0500720c */ /* 0x000fce0003f24070 */
[----:B-1----:R-:W1:Y:S06]  /*0340*/  MUFU.RCP R17, R17 ;  /* 0x0000001100117308 */ /* 0x002e6c0000001000 */
[--C-:B------:R-:W-:Y:S02]  /*0350*/  @!P1 IMAD.IADD R10, R10, 0x1, -R12.reuse ;  /* 0x000000010a0a9824 */ /* 0x100fe400078e0a0c */
[----:B------:R-:W-:Y:S01]  /*0360*/  @!P1 VIADD R2, R2, 0x1 ;  /* 0x0000000102029836 */ /* 0x000fe20000000000 */
[----:B0-----:R-:W-:Y:S02]  /*0370*/  IADD3 R11, PT, PT, R3, 0xffffffe, RZ ;  /* 0x0ffffffe030b7810 */ /* 0x001fe40007ffe0ff */
[----:B------:R-:W-:Y:S01]  /*0380*/  ISETP.GE.U32.AND P0, PT, R10, R5, PT ;  /* 0x000000050a00720c */ /* 0x000fe20003f06070 */
[----:B------:R-:W-:-:S03]  /*0390*/  IMAD.MOV.U32 R5, RZ, RZ, R12 ;  /* 0x000000ffff057224 */ /* 0x000fc600078e000c */
[----:B------:R-:W0:Y:S01]  /*03a0*/  F2I.FTZ.U32.TRUNC.NTZ R11, R11 ;  /* 0x0000000b000b7305 */ /* 0x000e22000021f000 */
[----:B-1----:R-:W-:Y:S01]  /*03b0*/  VIADD R18, R17, 0xffffffe ;  /* 0x0ffffffe11127836 */ /* 0x002fe20000000000 */
[----:B------:R-:W-:Y:S01]  /*03c0*/  ISETP.GT.U32.AND P3, PT, R5, R10, PT ;  /* 0x0000000a0500720c */ /* 0x000fe20003f64070 */
[----:B------:R-:W-:-:S05]  /*03d0*/  IMAD.IADD R17, R10, 0x1, -R12 ;  /* 0x000000010a117824 */ /* 0x000fca00078e0a0c */
[----:B------:R0:W1:Y:S01]  /*03e0*/  F2I.FTZ.U32.TRUNC.NTZ R3, R18 ;  /* 0x0000001200037305 */ /* 0x000062000021f000 */
[----:B------:R-:W-:Y:S01]  /*03f0*/  @P0 VIADD R2, R2, 0x1 ;  /* 0x0000000102020836 */ /* 0x000fe20000000000 */
[----:B------:R-:W-:Y:S01]  /*0400*/  SEL R16, R17, R10, !P3 ;  /* 0x0000000a11107207 */ /* 0x000fe20005800000 */
[----:B------:R-:W-:Y:S01]  /*0410*/  IMAD.MOV.U32 R10, RZ, RZ, RZ ;  /* 0x000000ffff0a7224 */ /* 0x000fe200078e00ff */
[----:B------:R-:W-:Y:S01]  /*0420*/  ISETP.NE.AND P0, PT, R0, RZ, PT ;  /* 0x000000ff0000720c */ /* 0x000fe20003f05270 */
[----:B------:R-:W-:Y:S01]  /*0430*/  @!P2 IMAD.MOV R2, RZ, RZ, -R2 ;  /* 0x000000ffff02a224 */ /* 0x000fe200078e0a02 */
[----:B------:R-:W-:Y:S01]  /*0440*/  LOP3.LUT R17, RZ, R0, RZ, 0x33, !PT ;  /* 0x00000000ff117212 */ /* 0x000fe200078e33ff */
[----:B------:R-:W-:Y:S01]  /*0450*/  @!P4 IMAD.MOV R16, RZ, RZ, -R16 ;  /* 0x000000ffff10c224 */ /* 0x000fe200078e0a10 */
[----:B0-----:R-:W-:-:S05]  /*0460*/  IADD3 R18, PT, PT, RZ, -R11, RZ ;  /* 0x8000000bff127210 */ /* 0x001fca0007ffe0ff */
[----:B------:R-:W-:Y:S02]  /*0470*/  IMAD R19, R18, R15, RZ ;  /* 0x0000000f12137224 */ /* 0x000fe400078e02ff */
[----:B-1----:R-:W-:Y:S02]  /*0480*/  IMAD.MOV R21, RZ, RZ, -R3 ;  /* 0x000000ffff157224 */ /* 0x002fe400078e0a03 */
[----:B------:R-:W-:Y:S01]  /*0490*/  IMAD.HI.U32 R18, R11, R19, R10 ;  /* 0x000000130b127227 */ /* 0x000fe200078e000a */
[----:B------:R-:W-:-:S03]  /*04a0*/  SEL R10, R17, R2, !P0 ;  /* 0x00000002110a7207 */ /* 0x000fc60004000000 */
[----:B------:R-:W-:Y:S01]  /*04b0*/  HFMA2 R2, -RZ, RZ, 0, 0 ;  /* 0x00000000ff027431 */ /* 0x000fe200000001ff */
[----:B------:R-:W-:Y:S01]  /*04c0*/  SEL R11, R17, R16, !P0 ;  /* 0x00000010110b7207 */ /* 0x000fe20004000000 */
[----:B------:R-:W-:Y:S01]  /*04d0*/  IMAD R17, R21, R14, RZ ;  /* 0x0000000e15117224 */ /* 0x000fe200078e02ff */
[----:B------:R-:W-:Y:S02]  /*04e0*/  IABS R19, R7 ;  /* 0x0000000700137213 */ /* 0x000fe40000000000 */
[----:B------:R-:W-:Y:S02]  /*04f0*/  IABS R16, R10 ;  /* 0x0000000a00107213 */ /* 0x000fe40000000000 */
[----:B------:R-:W-:Y:S01]  /*0500*/  IABS R20, R11 ;  /* 0x0000000b00147213 */ /* 0x000fe20000000000 */
[----:B------:R-:W-:Y:S01]  /*0510*/  IMAD.MOV R19, RZ, RZ, -R19 ;  /* 0x000000ffff137224 */ /* 0x000fe200078e0a13 */
[----:B------:R-:W-:Y:S01]  /*0520*/  ISETP.GE.AND P1, PT, R10, RZ, PT ;  /* 0x000000ff0a00720c */ /* 0x000fe20003f26270 */
[----:B------:R-:W-:-:S04]  /*0530*/  IMAD.HI.U32 R2, R3, R17, R2 ;  /* 0x0000001103027227 */ /* 0x000fc800078e0002 */
[----:B------:R-:W-:Y:S02]  /*0540*/  IMAD.MOV.U32 R3, RZ, RZ, R16 ;  /* 0x000000ffff037224 */ /* 0x000fe400078e0010 */
[----:B------:R-:W-:Y:S02]  /*0550*/  IMAD.MOV.U32 R17, RZ, RZ, R20 ;  /* 0x000000ffff117224 */ /* 0x000fe400078e0014 */
[----:B------:R-:W-:Y:S02]  /*0560*/  IMAD.MOV.U32 R16, RZ, RZ, R19 ;  /* 0x000000ffff107224 */ /* 0x000fe400078e0013 */
[----:B------:R-:W-:-:S04]  /*0570*/  IMAD.HI.U32 R18, R18, R3, RZ ;  /* 0x0000000312127227 */ /* 0x000fc800078e00ff */
[----:B------:R-:W-:-:S04]  /*0580*/  IMAD.HI.U32 R2, R2, R17, RZ ;  /* 0x0000001102027227 */ /* 0x000fc800078e00ff */
[----:B------:R-:W-:Y:S02]  /*0590*/  IMAD R16, R18, R16, R3 ;  /* 0x0000001012107224 */ /* 0x000fe400078e0203 */
[----:B------:R-:W-:-:S03]  /*05a0*/  IMAD.MOV R3, RZ, RZ, -R2 ;  /* 0x000000ffff037224 */ /* 0x000fc600078e0a02 */
[----:B------:R-:W-:Y:S01]  /*05b0*/  ISETP.GT.U32.AND P4, PT, R15, R16, PT ;  /* 0x000000100f00720c */ /* 0x000fe20003f84070 */
[----:B------:R-:W-:Y:S01]  /*05c0*/  IMAD R3, R14, R3, R17 ;  /* 0x000000030e037224 */ /* 0x000fe200078e0211 */
[----:B------:R-:W-:Y:S02]  /*05d0*/  LOP3.LUT R17, R10, R7, RZ, 0x3c, !PT ;  /* 0x000000070a117212 */ /* 0x000fe400078e3cff */
[----:B------:R-:W-:Y:S02]  /*05e0*/  LOP3.LUT R10, R11, R6, RZ, 0x3c, !PT ;  /* 0x000000060b0a7212 */ /* 0x000fe400078e3cff */
[----:B------:R-:W-:Y:S02]  /*05f0*/  ISETP.GT.U32.AND P6, PT, R14, R3, PT ;  /* 0x000000030e00720c */ /* 0x000fe40003fc4070 */
[----:B------:R-:W-:-:S05]  /*0600*/  ISETP.GE.AND P2, PT, R17, RZ, PT ;  /* 0x000000ff1100720c */ /* 0x000fca0003f46270 */
[----:B------:R-:W-:Y:S01]  /*0610*/  @!P4 IADD3 R16, PT, PT, R16, -R15, RZ ;  /* 0x8000000f1010c210 */ /* 0x000fe20007ffe0ff */
[----:B------:R-:W-:-:S03]  /*0620*/  @!P4 VIADD R18, R18, 0x1 ;  /* 0x000000011212c836 */ /* 0x000fc60000000000 */
[----:B------:R-:W-:Y:S02]  /*0630*/  ISETP.GT.U32.AND P5, PT, R15, R16, PT ;  /* 0x000000100f00720c */ /* 0x000fe40003fa4070 */
[----:B------:R-:W-:Y:S01]  /*0640*/  @!P6 IMAD.IADD R3, R3, 0x1, -R14 ;  /* 0x000000010303e824 */ /* 0x000fe200078e0a0e */
[C---:B------:R-:W-:Y:S01]  /*0650*/  ISETP.GE.U32.AND P0, PT, R16.reuse, R15, PT ;  /* 0x0000000f1000720c */ /* 0x040fe20003f06070 */
[----:B------:R-:W-:Y:S02]  /*0660*/  IMAD.IADD R15, R16, 0x1, -R15 ;  /* 0x00000001100f7824 */ /* 0x000fe400078e0a0f */
[----:B------:R-:W-:Y:S01]  /*0670*/  @!P6 VIADD R2, R2, 0x1 ;  /* 0x000000010202e836 */ /* 0x000fe20000000000 */
[----:B------:R-:W-:Y:S02]  /*0680*/  ISETP.GE.U32.AND P3, PT, R3, R14, PT ;  /* 0x0000000e0300720c */ /* 0x000fe40003f66070 */
[----:B------:R-:W-:Y:S02]  /*0690*/  SEL R15, R15, R16, !P5 ;  /* 0x000000100f0f7207 */ /* 0x000fe40006800000 */
[----:B------:R-:W-:-:S02]  /*06a0*/  ISETP.GE.AND P5, PT, R11, RZ, PT ;  /* 0x000000ff0b00720c */ /* 0x000fc40003fa6270 */
[----:B------:R-:W-:Y:S01]  /*06b0*/  ISETP.GE.AND P6, PT, R10, RZ, PT ;  /* 0x000000ff0a00720c */ /* 0x000fe20003fc6270 */
[----:B------:R-:W-:Y:S01]  /*06c0*/  @!P1 IMAD.MOV R15, RZ, RZ, -R15 ;  /* 0x000000ffff0f9224 */ /* 0x000fe200078e0a0f */
[-C--:B------:R-:W-:Y:S01]  /*06d0*/  ISETP.GT.U32.AND P4, PT, R14, R3.reuse, PT ;  /* 0x000000030e00720c */ /* 0x080fe20003f84070 */
[----:B------:R-:W-:Y:S01]  /*06e0*/  IMAD.IADD R14, R3, 0x1, -R14 ;  /* 0x00000001030e7824 */ /* 0x000fe200078e0a0e */
[----:B------:R-:W-:Y:S02]  /*06f0*/  @P0 IADD3 R18, PT, PT, R18, 0x1, RZ ;  /* 0x0000000112120810 */ /* 0x000fe40007ffe0ff */
[----:B------:R-:W-:Y:S01]  /*0700*/  ISETP.NE.AND P0, PT, R7, RZ, PT ;  /* 0x000000ff0700720c */ /* 0x000fe20003f05270 */
[----:B------:R-:W-:Y:S01]  /*0710*/  @P3 VIADD R2, R2, 0x1 ;  /* 0x0000000102023836 */ /* 0x000fe20000000000 */
[----:B------:R-:W-:Y:S01]  /*0720*/  SEL R3, R14, R3, !P4 ;  /* 0x000000030e037207 */ /* 0x000fe20006000000 */
[----:B------:R-:W-:Y:S01]  /*0730*/  @!P2 IMAD.MOV R18, RZ, RZ, -R18 ;  /* 0x000000ffff12a224 */ /* 0x000fe200078e0a12 */
[----:B------:R-:W-:-:S02]  /*0740*/  LOP3.LUT R10, RZ, R7, RZ, 0x33, !PT ;  /* 0x00000007ff0a7212 */ /* 0x000fc400078e33ff */
[----:B------:R-:W-:Y:S01]  /*0750*/  ISETP.NE.AND P4, PT, R6, RZ, PT ;  /* 0x000000ff0600720c */ /* 0x000fe20003f85270 */
[----:B------:R-:W-:Y:S01]  /*0760*/  @!P5 IMAD.MOV R3, RZ, RZ, -R3 ;  /* 0x000000ffff03d224 */ /* 0x000fe200078e0a03 */
[----:B------:R-:W-:Y:S01]  /*0770*/  LOP3.LUT R11, RZ, R6, RZ, 0x33, !PT ;  /* 0x00000006ff0b7212 */ /* 0x000fe200078e33ff */
[----:B------:R-:W-:Y:S01]  /*0780*/  @!P6 IMAD.MOV R2, RZ, RZ, -R2 ;  /* 0x000000ffff02e224 */ /* 0x000fe200078e0a02 */
[C---:B------:R-:W-:Y:S02]  /*0790*/  SEL R14, R10.reuse, R15, !P0 ;  /* 0x0000000f0a0e7207 */ /* 0x040fe40004000000 */
[----:B------:R-:W-:Y:S02]  /*07a0*/  SEL R15, R10, R18, !P0 ;  /* 0x000000120a0f7207 */ /* 0x000fe40004000000 */
[C---:B------:R-:W-:Y:S02]  /*07b0*/  SEL R3, R11.reuse, R3, !P4 ;  /* 0x000000030b037207 */ /* 0x040fe40006000000 */
[----:B------:R-:W-:-:S02]  /*07c0*/  SEL R2, R11, R2, !P4 ;  /* 0x000000020b027207 */ /* 0x000fc40006000000 */
[----:B------:R-:W-:-:S03]  /*07d0*/  IADD3 R3, PT, PT, R14, R3, RZ ;  /* 0x000000030e037210 */ /* 0x000fc60007ffe0ff */
[----:B------:R-:W-:-:S04]  /*07e0*/  IMAD.IADD R2, R15, 0x1, R2 ;  /* 0x000000010f027824 */ /* 0x000fc800078e0202 */
[----:B------:R-:W-:-:S05]  /*07f0*/  IMAD R2, R2, UR9, R3 ;  /* 0x0000000902027c24 */ /* 0x000fca000f8e0203 */
[----:B------:R-:W-:-:S04]  /*0800*/  IADD3 R10, P0, PT, R2, UR12, RZ ;  /* 0x0000000c020a7c10 */ /* 0x000fc8000ff1e0ff */
[----:B------:R-:W-:-:S05]  /*0810*/  LEA.HI.X.SX32 R11, R2, UR13, 0x1, P0 ;  /* 0x0000000d020b7c11 */ /* 0x000fca00080f0eff */
[----:B------:R0:W2:Y:S01]  /*0820*/  LDG.E.U8 R15, desc[UR6][R10.64] ;  /* 0x000000060a0f7981 */ /* 0x0000a2000c1e1100 */
[----:B------:R-:W1:Y:S01]  /*0830*/  I2F.RP R14, R12 ;  /* 0x0000000c000e7306 */ /* 0x000e620000209400 */
[----:B------:R-:W-:Y:S02]  /*0840*/  VIADD R13, R13, UR4 ;  /* 0x000000040d0d7c36 */ /* 0x000fe40008000000 */
[----:B------:R-:W-:-:S03]  /*0850*/  IMAD.MOV.U32 R2, RZ, RZ, RZ ;  /* 0x000000ffff027224 */ /* 0x000fc600078e00ff */
[----:B------:R-:W-:Y:S01]  /*0860*/  ISETP.GT.AND P0, PT, R4, R13, PT ;  /* 0x0000000d0400720c */ /* 0x000fe20003f04270 */
[----:B0-----:R-:W-:Y:S01]  /*0870*/  IMAD.MOV.U32 R10, RZ, RZ, R8 ;  /* 0x000000ffff0a7224 */ /* 0x001fe200078e0008 */
[----:B------:R-:W-:Y:S01]  /*0880*/  IADD3 R8, P1, PT, R8, UR4, RZ ;  /* 0x0000000408087c10 */ /* 0x000fe2000ff3e0ff */
[--C-:B------:R-:W-:Y:S01]  /*0890*/  IMAD.MOV.U32 R11, RZ, RZ, R9.reuse ;  /* 0x000000ffff0b7224 */ /* 0x100fe200078e0009 */
[----:B-1----:R-:W0:Y:S03]  /*08a0*/  MUFU.RCP R14, R14 ;  /* 0x0000000e000e7308 */ /* 0x002e260000001000 */
[----:B------:R-:W-:Y:S02]  /*08b0*/  IMAD.X R9, RZ, RZ, R9, P1 ;  /* 0x000000ffff097224 */ /* 0x000fe400008e0609 */
[----:B0-----:R-:W-:-:S06]  /*08c0*/  VIADD R3, R14, 0xffffffe ;  /* 0x0ffffffe0e037836 */ /* 0x001fcc0000000000 */
[----:B------:R-:W0:Y:S02]  /*08d0*/  F2I.FTZ.U32.TRUNC.NTZ R3, R3 ;  /* 0x0000000300037305 */ /* 0x000e24000021f000 */
[----:B0-----:R-:W-:-:S05]  /*08e0*/  IADD3 R17, PT, PT, RZ, -R3, RZ ;  /* 0x80000003ff117210 */ /* 0x001fca0007ffe0ff */
[----:B------:R-:W-:-:S04]  /*08f0*/  IMAD R17, R17, R12, RZ ;  /* 0x0000000c11117224 */ /* 0x000fc800078e02ff */
[----:B------:R-:W-:Y:S01]  /*0900*/  IMAD.HI.U32 R2, R3, R17, R2 ;  /* 0x0000001103027227 */ /* 0x000fe200078e0002 */
[----:B--2---:R0:W-:Y:S01]  /*0910*/  STG.E.U8 desc[UR6][R10.64], R15 ;  /* 0x0000000f0a007986 */ /* 0x0041e2000c101106 */
[----:B------:R-:W-:Y:S05]  /*0920*/  @P0 BRA `(.L_x_14) ;  /* 0xfffffff800480947 */ /* 0x000fea000383ffff */
[----:B------:R-:W-:Y:S05]  /*0930*/  EXIT ;  /* 0x000000000000794d */ /* 0x000fea0003800000 */
.L_x_15:
        /* <DEDUP_REMOVED lines=12> */
.L_x_19:


//--------------------- .text.SelectNhBytes       --------------------------
	.section	.text.SelectNhBytes,"ax",@progbits
	.align	128
.text.SelectNhBytes:
        .type           SelectNhBytes,@function
        .size           SelectNhBytes,(.L_x_20 - SelectNhBytes)
        .other          SelectNhBytes,@"STO_CUDA_ENTRY STV_DEFAULT"
SelectNhBytes:
[----:B------:R-:W-:Y:S01]  /*0000*/  LDC R1, c[0x0][0x37c] ;  /* 0x0000df00ff017b82 */ /* 0x000fe20000000800 */
[----:B------:R-:W0:Y:S01]  /*0010*/  S2R R3, SR_CTAID.X ;  /* 0x0000000000037919 */ /* 0x000e220000002500 */
[----:B------:R-:W1:Y:S01]  /*0020*/  LDCU UR4, c[0x0][0x360] ;  /* 0x00006c00ff0477ac */ /* 0x000e620008000800 */
[----:B------:R-:W2:Y:S01]  /*0030*/  S2R R0, SR_TID.X ;  /* 0x0000000000007919 */ /* 0x000ea20000002100 */
[----:B------:R-:W3:Y:S01]  /*0040*/  LDCU UR5, c[0x0][0x3a4] ;  /* 0x00007480ff0577ac */ /* 0x000ee20008000800 */
[----:B-1----:R-:W-:Y:S01]  /*0050*/  ULOP3.LUT UR4, UR4, 0xffff, URZ, 0xc0, !UPT ;  /* 0x0000ffff04047892 */ /* 0x002fe2000f8ec0ff */
[----:B0-----:R-:W-:Y:S02]  /*0060*/  LOP3.LUT R3, R3, 0xffff, RZ, 0xc0, !PT ;  /* 0x0000ffff03037812 */ /* 0x001fe400078ec0ff */
[----:B--2---:R-:W-:-:S05]  /*0070*/  LOP3.LUT R0, R0, 0xffff, RZ, 0xc0, !PT ;  /* 0x0000ffff00007812 */ /* 0x004fca00078ec0ff */
[----:B------:R-:W-:-:S05]  /*0080*/  IMAD R3, R3, UR4, R0 ;  /* 0x0000000403037c24 */ /* 0x000fca000f8e0200 */
[----:B---3--:R-:W-:-:S13]  /*0090*/  ISETP.GE.AND P0, PT, R3, UR5, PT ;  /* 0x0000000503007c0c */ /* 0x008fda000bf06270 */
[----:B------:R-:W-:Y:S05]  /*00a0*/  @P0 EXIT ;  /* 0x000000000000094d */ /* 0x000fea0003800000 */
[----:B------:R-:W0:Y:S01]  /*00b0*/  LDC R5, c[0x0][0x3a8] ;  /* 0x0000ea00ff057b82 */ /* 0x000e220000000800 */
[----:B------:R-:W1:Y:S01]  /*00c0*/  LDCU UR5, c[0x0][0x3b4] ;  /* 0x00007680ff0577ac */ /* 0x000e620008000800 */
[----:B------:R-:W2:Y:S06]  /*00d0*/  LDCU UR8, c[0x0][0x39c] ;  /* 0x00007380ff0877ac */ /* 0x000eac0008000800 */
[----:B------:R-:W2:Y:S01]  /*00e0*/  LDC R8, c[0x0][0x3a0] ;  /* 0x0000e800ff087b82 */ /* 0x000ea20000000800 */
[----:B------:R-:W3:Y:S01]  /*00f0*/  LDCU.64 UR10, c[0x0][0x390] ;  /* 0x00007200ff0a77ac */ /* 0x000ee20008000a00 */
[----:B------:R-:W4:Y:S01]  /*0100*/  LDCU.64 UR6, c[0x0][0x358] ;  /* 0x00006b00ff0677ac */ /* 0x000f220008000a00 */
[----:B------:R-:W0:Y:S01]  /*0110*/  LDCU UR9, c[0x0][0x3b4] ;  /* 0x00007680ff0977ac */ /* 0x000e220008000800 */
[----:B-1----:R-:W-:Y:S01]  /*0120*/  IMAD R0, RZ, RZ, -UR5 ;  /* 0x80000005ff007e24 */ /* 0x002fe2000f8e02ff */
[----:B------:R-:W1:Y:S03]  /*0130*/  LDCU UR5, c[0x0][0x370] ;  /* 0x00006e00ff0577ac */ /* 0x000e660008000800 */
[----:B0-----:R-:W-:Y:S01]  /*0140*/  IMAD R0, R0, 0x2, R5 ;  /* 0x0000000200007824 */ /* 0x001fe200078e0205 */
[----:B------:R-:W0:Y:S04]  /*0150*/  LDCU UR14, c[0x0][0x3a8] ;  /* 0x00007500ff0e77ac */ /* 0x000e280008000800 */
[----:B------:R-:W-:Y:S01]  /*0160*/  IABS R2, R0 ;  /* 0x0000000000027213 */ /* 0x000fe20000000000 */
[----:B------:R-:W0:Y:S01]  /*0170*/  LDCU UR15, c[0x0][0x3a4] ;  /* 0x00007480ff0f77ac */ /* 0x000e220008000800 */
[----:B--2---:R-:W-:-:S02]  /*0180*/  IMAD R5, R3, R8, UR8 ;  /* 0x0000000803057e24 */ /* 0x004fc4000f8e0208 */
[----:B------:R-:W2:Y:S01]  /*0190*/  I2F.RP R4, R2 ;  /* 0x0000000200047306 */ /* 0x000ea20000209400 */
[----:B------:R-:W0:Y:S01]  /*01a0*/  LDCU.64 UR12, c[0x0][0x380] ;  /* 0x00007000ff0c77ac */ /* 0x000e220008000a00 */
[----:B-1----:R-:W-:-:S04]  /*01b0*/  ULOP3.LUT UR5, UR5, 0xffff, URZ, 0xc0, !UPT ;  /* 0x0000ffff05057892 */ /* 0x002fc8000f8ec0ff */
[----:B------:R-:W-:Y:S02]  /*01c0*/  UIMAD UR4, UR4, UR5, URZ ;  /* 0x00000005040472a4 */ /* 0x000fe4000f8e02ff */
[----:B--2---:R-:W1:Y:S02]  /*01d0*/  MUFU.RCP R4, R4 ;  /* 0x0000000400047308 */ /* 0x004e640000001000 */
[----:B-1----:R-:W-:Y:S01]  /*01e0*/  VIADD R6, R4, 0xffffffe ;  /* 0x0ffffffe04067836 */ /* 0x002fe20000000000 */
[----:B---3--:R-:W-:-:S05]  /*01f0*/  IADD3 R4, P0, PT, R5, UR10, RZ ;  /* 0x0000000a05047c10 */ /* 0x008fca000ff1e0ff */
[----:B------:R1:W2:Y:S01]  /*0200*/  F2I.FTZ.U32.TRUNC.NTZ R7, R6 ;  /* 0x0000000600077305 */ /* 0x0002a2000021f000 */
[----:B------:R-:W-:Y:S01]  /*0210*/  LEA.HI.X.SX32 R5, R5, UR11, 0x1, P0 ;  /* 0x0000000b05057c11 */ /* 0x000fe200080f0eff */
[----:B-1----:R-:W-:Y:S02]  /*0220*/  IMAD.MOV.U32 R6, RZ, RZ, RZ ;  /* 0x000000ffff067224 */ /* 0x002fe400078e00ff */
[----:B--2---:R-:W-:-:S04]  /*0230*/  IMAD.MOV R9, RZ, RZ, -R7 ;  /* 0x000000ffff097224 */ /* 0x004fc800078e0a07 */
[----:B------:R-:W-:-:S04]  /*0240*/  IMAD R9, R9, R2, RZ ;  /* 0x0000000209097224 */ /* 0x000fc800078e02ff */
[----:B------:R-:W-:-:S04]  /*0250*/  IMAD.HI.U32 R10, R7, R9, R6 ;  /* 0x00000009070a7227 */ /* 0x000fc800078e0006 */
[----:B0---4-:R-:W-:-:S07]  /*0260*/  IMAD R6, R8, UR4, RZ ;  /* 0x0000000408067c24 */ /* 0x011fce000f8e02ff */
.L_x_16:
[----:B0-----:R0:W2:Y:S01]  /*0270*/  LDG.E.U8 R7, desc[UR6][R4.64] ;  /* 0x0000000604077981 */ /* 0x0010a2000c1e1100 */
[----:B------:R-:W-:Y:S02]  /*0280*/  IABS R9, R3 ;  /* 0x0000000300097213 */ /* 0x000fe40000000000 */
[-C--:B------:R-:W-:Y:S02]  /*0290*/  IABS R8, R0.reuse ;  /* 0x0000000000087213 */ /* 0x080fe40000000000 */
[----:B------:R-:W-:Y:S01]  /*02a0*/  IABS R12, R0 ;  /* 0x00000000000c7213 */ /* 0x000fe20000000000 */
[----:B------:R-:W-:Y:S01]  /*02b0*/  IMAD.HI.U32 R10, R10, R9, RZ ;  /* 0x000000090a0a7227 */ /* 0x000fe200078e00ff */
[----:B------:R-:W-:Y:S02]  /*02c0*/  ISETP.GE.AND P0, PT, R3, RZ, PT ;  /* 0x000000ff0300720c */ /* 0x000fe40003f06270 */
[----:B------:R-:W1:Y:S01]  /*02d0*/  I2F.RP R11, R12 ;  /* 0x0000000c000b7306 */ /* 0x000e620000209400 */
[----:B------:R-:W-:-:S04]  /*02e0*/  IMAD.MOV R8, RZ, RZ, -R8 ;  /* 0x000000ffff087224 */ /* 0x000fc800078e0a08 */
[----:B------:R-:W-:Y:S01]  /*02f0*/  IMAD R9, R10, R8, R9 ;  /* 0x000000080a097224 */ /* 0x000fe200078e0209 */
[C---:B------:R-:W-:Y:S01]  /*0300*/  LOP3.LUT R8, R3.reuse, R0, RZ, 0x3c, !PT ;  /* 0x0000000003087212 */ /* 0x040fe200078e3cff */
[----:B------:R-:W-:-:S03]  /*0310*/  VIADD R3, R3, UR4 ;  /* 0x0000000403037c36 */ /* 0x000fc60008000000 */
[----:B------:R-:W-:Y:S02]  /*0320*/  ISETP.GT.U32.AND P3, PT, R2, R9, PT ;  /* 0x000000090200720c */ /* 0x000fe40003f64070 */
[----:B------:R-:W-:Y:S01]  /*0330*/  ISETP.GE.AND P1, PT, R8, RZ, PT ;  /* 0x000000ff0800720c */ /* 0x000fe20003f26270 */
[----:B-1----:R-:W1:Y:S10]  /*0340*/  MUFU.RCP R11, R11 ;  /* 0x0000000b000b7308 */ /* 0x002e740000001000 */
[----:B------:R-:W-:Y:S01]  /*0350*/  @!P3 IADD3 R9, PT, PT, R9, -R12, RZ ;  /* 0x8000000c0909b210 */ /* 0x000fe20007ffe0ff */
[----:B------:R-:W-:-:S03]  /*0360*/  @!P3 VIADD R10, R10, 0x1 ;  /* 0x000000010a0ab836 */ /* 0x000fc60000000000 */
[----:B------:R-:W-:Y:S01]  /*0370*/  ISETP.GT.U32.AND P4, PT, R2, R9, PT ;  /* 0x000000090200720c */ /* 0x000fe20003f84070 */
[--C-:B------:R-:W-:Y:S02]  /*0380*/  IMAD.MOV.U32 R2, RZ, RZ, R12.reuse ;  /* 0x000000ffff027224 */ /* 0x100fe400078e000c */
[----:B------:R-:W-:-:S03]  /*0390*/  IMAD.IADD R8, R9, 0x1, -R12 ;  /* 0x0000000109087824 */ /* 0x000fc600078e0a0c */
[----:B------:R-:W-:Y:S02]  /*03a0*/  ISETP.GE.U32.AND P2, PT, R9, R2, PT ;  /* 0x000000020900720c */ /* 0x000fe40003f46070 */
[----:B------:R-:W-:Y:S02]  /*03b0*/  SEL R8, R8, R9, !P4 ;  /* 0x0000000908087207 */ /* 0x000fe40006000000 */
[----:B------:R-:W-:Y:S02]  /*03c0*/  LOP3.LUT R9, RZ, R0, RZ, 0x33, !PT ;  /* 0x00000000ff097212 */ /* 0x000fe400078e33ff */
[----:B------:R-:W-:-:S07]  /*03d0*/  @!P0 IADD3 R8, PT, PT, -R8, RZ, RZ ;  /* 0x000000ff08088210 */ /* 0x000fce0007ffe1ff */
[----:B------:R-:W-:Y:S01]  /*03e0*/  @P2 VIADD R10, R10, 0x1 ;  /* 0x000000010a0a2836 */ /* 0x000fe20000000000 */
[----:B------:R-:W-:-:S03]  /*03f0*/  ISETP.NE.AND P2, PT, R0, RZ, PT ;  /* 0x000000ff0000720c */ /* 0x000fc60003f45270 */
[----:B------:R-:W-:Y:S01]  /*0400*/  @!P1 IMAD.MOV R10, RZ, RZ, -R10 ;  /* 0x000000ffff0a9224 */ /* 0x000fe200078e0a0a */
[C---:B------:R-:W-:Y:S02]  /*0410*/  SEL R8, R9.reuse, R8, !P2 ;  /* 0x0000000809087207 */ /* 0x040fe40005000000 */
[----:B0-----:R-:W-:Y:S02]  /*0420*/  IADD3 R4, P1, PT, R6, R4, RZ ;  /* 0x0000000406047210 */ /* 0x001fe40007f3e0ff */
[----:B------:R-:W-:Y:S01]  /*0430*/  SEL R9, R9, R10, !P2 ;  /* 0x0000000a09097207 */ /* 0x000fe20005000000 */
[----:B------:R-:W-:Y:S01]  /*0440*/  VIADD R8, R8, UR9 ;  /* 0x0000000908087c36 */ /* 0x000fe20008000000 */
[----:B------:R-:W-:Y:S01]  /*0450*/  LEA.HI.X.SX32 R5, R6, R5, 0x1, P1 ;  /* 0x0000000506057211 */ /* 0x000fe200008f0eff */
[----:B-1----:R-:W-:Y:S02]  /*0460*/  VIADD R10, R11, 0xffffffe ;  /* 0x0ffffffe0b0a7836 */ /* 0x002fe40000000000 */
[----:B------:R-:W-:-:S02]  /*0470*/  VIADD R9, R9, UR9 ;  /* 0x0000000909097c36 */ /* 0x000fc40008000000 */
[----:B------:R0:W1:Y:S02]  /*0480*/  F2I.FTZ.U32.TRUNC.NTZ R11, R10 ;  /* 0x0000000a000b7305 */ /* 0x000064000021f000 */
[----:B------:R-:W-:-:S05]  /*0490*/  IMAD R9, R9, UR14, R8 ;  /* 0x0000000e09097c24 */ /* 0x000fca000f8e0208 */
[----:B------:R-:W-:Y:S01]  /*04a0*/  IADD3 R8, P0, PT, R9, UR12, RZ ;  /* 0x0000000c09087c10 */ /* 0x000fe2000ff1e0ff */
[----:B0-----:R-:W-:-:S03]  /*04b0*/  IMAD.MOV.U32 R10, RZ, RZ, RZ ;  /* 0x000000ffff0a7224 */ /* 0x001fc600078e00ff */
[----:B------:R-:W-:Y:S02]  /*04c0*/  LEA.HI.X.SX32 R9, R9, UR13, 0x1, P0 ;  /* 0x0000000d09097c11 */ /* 0x000fe400080f0eff */
[----:B------:R-:W-:Y:S02]  /*04d0*/  ISETP.GE.AND P0, PT, R3, UR15, PT ;  /* 0x0000000f03007c0c */ /* 0x000fe4000bf06270 */
[----:B-1----:R-:W-:-:S05]  /*04e0*/  IADD3 R13, PT, PT, RZ, -R11, RZ ;  /* 0x8000000bff0d7210 */ /* 0x002fca0007ffe0ff */
[----:B------:R-:W-:-:S04]  /*04f0*/  IMAD R13, R13, R12, RZ ;  /* 0x0000000c0d0d7224 */ /* 0x000fc800078e02ff */
[----:B------:R-:W-:Y:S01]  /*0500*/  IMAD.HI.U32 R10, R11, R13, R10 ;  /* 0x0000000d0b0a7227 */ /* 0x000fe200078e000a */
[----:B--2---:R0:W-:Y:S01]  /*0510*/  STG.E.U8 desc[UR6][R8.64], R7 ;  /* 0x0000000708007986 */ /* 0x0041e2000c101106 */
[----:B------:R-:W-:Y:S05]  /*0520*/  @!P0 BRA `(.L_x_16) ;  /* 0xfffffffc00508947 */ /* 0x000fea000383ffff */
[----:B------:R-:W-:Y:S05]  /*0530*/  EXIT ;  /* 0x000000000000794d */ /* 0x000fea0003800000 */
.L_x_17:
        /* <DEDUP_REMOVED lines=12> */
.L_x_20:


//--------------------- .nv.shared.reserved.0     --------------------------
	.section	.nv.shared.reserved.0,"aw",@nobits
	.weak		__nv_reservedSMEM_offset_0_alias
	.size		__nv_reservedSMEM_offset_0_alias, 0, 64
	.other		__nv_reservedSMEM_offset_0_alias,@"STO_CUDA_RESERVED_SHARED STV_DEFAULT"
__nv_reservedSMEM_offset_0_alias:
	.zero		0
	.zero		64


//--------------------- .nv.constant0.Merge       --------------------------
	.section	.nv.constant0.Merge,"a",@progbits
	.sectionflags	@""
	.align	4
.nv.constant0.Merge:
	.zero		944


//--------------------- .nv.constant0.SelectColorBytes --------------------------
	.section	.nv.constant0.SelectColorBytes,"a",@progbits
	.sectionflags	@""
	.align	4
.nv.constant0.SelectColorBytes:
	.zero		948


//--------------------- .nv.constant0.SelectNhBytes --------------------------
	.section	.nv.constant0.SelectNhBytes,"a",@progbits
	.sectionflags	@""
	.align	4
.nv.constant0.SelectNhBytes:
	.zero		952


//--------------------- SYMBOLS --------------------------

	.type		.nv.reservedSmem.offset0,@object
	.size		.nv.reservedSmem.offset0,0x4
